//
// Generated by NVIDIA NVVM Compiler
//
// Compiler Build ID: CL-36424714
// Cuda compilation tools, release 13.0, V13.0.88
// Based on NVVM 20.0.0
//

.version 9.0
.target sm_100
.address_size 64

	// .globl	_Z12randomKernelPdi
.global .align 4 .b8 precalc_xorwow_matrix[102400];
.global .align 4 .b8 precalc_xorwow_offset_matrix[102400];
.global .align 4 .b8 mrg32k3aM1[2304];
.global .align 4 .b8 mrg32k3aM2[2304];
.global .align 4 .b8 mrg32k3aM1SubSeq[2016];
.global .align 4 .b8 mrg32k3aM2SubSeq[2016];
.global .align 4 .b8 mrg32k3aM1Seq[2304];
.global .align 4 .b8 mrg32k3aM2Seq[2304];
.const .align 8 .b8 __cr_lgamma_table[72];

.visible .entry _Z12randomKernelPdi(
	.param .u64 .ptr .align 1 _Z12randomKernelPdi_param_0,
	.param .u32 _Z12randomKernelPdi_param_1
)
{
	.local .align 8 .b8 	__local_depot0[48];
	.reg .b64 	%SP;
	.reg .b64 	%SPL;
	.reg .pred 	%p<64>;
	.reg .b32 	%r<1214>;
	.reg .b64 	%rd<31>;
	.reg .b64 	%fd<3>;

	mov.u64 	%SPL, __local_depot0;
	ld.param.u64 	%rd10, [_Z12randomKernelPdi_param_0];
	ld.param.u32 	%r545, [_Z12randomKernelPdi_param_1];
	mov.u32 	%r546, %ctaid.x;
	mov.u32 	%r547, %ntid.x;
	mov.u32 	%r548, %tid.x;
	mad.lo.s32 	%r1, %r546, %r547, %r548;
	setp.ge.s32 	%p1, %r1, %r545;
	@%p1 bra 	$L__BB0_117;
	add.u64 	%rd1, %SPL, 0;
	// begin inline asm
	mov.u64 	%rd11, %clock64;
	// end inline asm
	cvt.s64.s32 	%rd2, %r1;
	cvt.u32.u64 	%r549, %rd11;
	xor.b32  	%r550, %r549, -1429050551;
	mul.lo.s32 	%r551, %r550, 1099087573;
	{ .reg .b32 tmp; mov.b64 {tmp, %r552}, %rd11; }
	xor.b32  	%r553, %r552, -136515619;
	mul.lo.s32 	%r554, %r553, -1703105765;
	add.s32 	%r555, %r551, %r554;
	add.s32 	%r2, %r555, 6615241;
	add.s32 	%r948, %r551, 123456789;
	st.local.v2.u32 	[%rd1], {%r2, %r948};
	xor.b32  	%r947, %r551, 362436069;
	add.s32 	%r556, %r554, 521288629;
	st.local.v2.u32 	[%rd1+8], {%r947, %r556};
	xor.b32  	%r557, %r554, 88675123;
	add.s32 	%r944, %r551, 5783321;
	st.local.v2.u32 	[%rd1+16], {%r557, %r944};
	setp.eq.s32 	%p2, %r1, 0;
	@%p2 bra 	$L__BB0_116;
	mov.b32 	%r931, 0;
	mov.u64 	%rd30, %rd2;
$L__BB0_3:
	mov.u64 	%rd3, %rd30;
	and.b64  	%rd4, %rd3, 3;
	setp.eq.s64 	%p3, %rd4, 0;
	@%p3 bra 	$L__BB0_115;
	mul.wide.u32 	%rd13, %r931, 3200;
	mov.u64 	%rd14, precalc_xorwow_matrix;
	add.s64 	%rd5, %rd14, %rd13;
	mov.b32 	%r944, 0;
	mov.u32 	%r945, %r944;
	mov.u32 	%r946, %r944;
	mov.u32 	%r947, %r944;
	mov.u32 	%r948, %r944;
	mov.u32 	%r937, %r944;
$L__BB0_5:
	mul.wide.u32 	%rd15, %r937, 4;
	add.s64 	%rd16, %rd1, %rd15;
	ld.local.u32 	%r16, [%rd16+4];
	shl.b32 	%r17, %r937, 5;
	mov.b32 	%r943, 0;
$L__BB0_6:
	.pragma "nounroll";
	shr.u32 	%r561, %r16, %r943;
	and.b32  	%r562, %r561, 1;
	setp.eq.b32 	%p4, %r562, 1;
	not.pred 	%p5, %p4;
	add.s32 	%r563, %r17, %r943;
	mul.lo.s32 	%r564, %r563, 5;
	mul.wide.u32 	%rd17, %r564, 4;
	add.s64 	%rd6, %rd5, %rd17;
	@%p5 bra 	$L__BB0_8;
	ld.global.u32 	%r565, [%rd6];
	xor.b32  	%r948, %r948, %r565;
	ld.global.u32 	%r566, [%rd6+4];
	xor.b32  	%r947, %r947, %r566;
	ld.global.u32 	%r567, [%rd6+8];
	xor.b32  	%r946, %r946, %r567;
	ld.global.u32 	%r568, [%rd6+12];
	xor.b32  	%r945, %r945, %r568;
	ld.global.u32 	%r569, [%rd6+16];
	xor.b32  	%r944, %r944, %r569;
$L__BB0_8:
	and.b32  	%r571, %r561, 2;
	setp.eq.s32 	%p6, %r571, 0;
	@%p6 bra 	$L__BB0_10;
	ld.global.u32 	%r572, [%rd6+20];
	xor.b32  	%r948, %r948, %r572;
	ld.global.u32 	%r573, [%rd6+24];
	xor.b32  	%r947, %r947, %r573;
	ld.global.u32 	%r574, [%rd6+28];
	xor.b32  	%r946, %r946, %r574;
	ld.global.u32 	%r575, [%rd6+32];
	xor.b32  	%r945, %r945, %r575;
	ld.global.u32 	%r576, [%rd6+36];
	xor.b32  	%r944, %r944, %r576;
$L__BB0_10:
	and.b32  	%r578, %r561, 4;
	setp.eq.s32 	%p7, %r578, 0;
	@%p7 bra 	$L__BB0_12;
	ld.global.u32 	%r579, [%rd6+40];
	xor.b32  	%r948, %r948, %r579;
	ld.global.u32 	%r580, [%rd6+44];
	xor.b32  	%r947, %r947, %r580;
	ld.global.u32 	%r581, [%rd6+48];
	xor.b32  	%r946, %r946, %r581;
	ld.global.u32 	%r582, [%rd6+52];
	xor.b32  	%r945, %r945, %r582;
	ld.global.u32 	%r583, [%rd6+56];
	xor.b32  	%r944, %r944, %r583;
$L__BB0_12:
	and.b32  	%r585, %r561, 8;
	setp.eq.s32 	%p8, %r585, 0;
	@%p8 bra 	$L__BB0_14;
	ld.global.u32 	%r586, [%rd6+60];
	xor.b32  	%r948, %r948, %r586;
	ld.global.u32 	%r587, [%rd6+64];
	xor.b32  	%r947, %r947, %r587;
	ld.global.u32 	%r588, [%rd6+68];
	xor.b32  	%r946, %r946, %r588;
	ld.global.u32 	%r589, [%rd6+72];
	xor.b32  	%r945, %r945, %r589;
	ld.global.u32 	%r590, [%rd6+76];
	xor.b32  	%r944, %r944, %r590;
$L__BB0_14:
	and.b32  	%r592, %r561, 16;
	setp.eq.s32 	%p9, %r592, 0;
	@%p9 bra 	$L__BB0_16;
	ld.global.u32 	%r593, [%rd6+80];
	xor.b32  	%r948, %r948, %r593;
	ld.global.u32 	%r594, [%rd6+84];
	xor.b32  	%r947, %r947, %r594;
	ld.global.u32 	%r595, [%rd6+88];
	xor.b32  	%r946, %r946, %r595;
	ld.global.u32 	%r596, [%rd6+92];
	xor.b32  	%r945, %r945, %r596;
	ld.global.u32 	%r597, [%rd6+96];
	xor.b32  	%r944, %r944, %r597;
$L__BB0_16:
	and.b32  	%r599, %r561, 32;
	setp.eq.s32 	%p10, %r599, 0;
	@%p10 bra 	$L__BB0_18;
	ld.global.u32 	%r600, [%rd6+100];
	xor.b32  	%r948, %r948, %r600;
	ld.global.u32 	%r601, [%rd6+104];
	xor.b32  	%r947, %r947, %r601;
	ld.global.u32 	%r602, [%rd6+108];
	xor.b32  	%r946, %r946, %r602;
	ld.global.u32 	%r603, [%rd6+112];
	xor.b32  	%r945, %r945, %r603;
	ld.global.u32 	%r604, [%rd6+116];
	xor.b32  	%r944, %r944, %r604;
$L__BB0_18:
	and.b32  	%r606, %r561, 64;
	setp.eq.s32 	%p11, %r606, 0;
	@%p11 bra 	$L__BB0_20;
	ld.global.u32 	%r607, [%rd6+120];
	xor.b32  	%r948, %r948, %r607;
	ld.global.u32 	%r608, [%rd6+124];
	xor.b32  	%r947, %r947, %r608;
	ld.global.u32 	%r609, [%rd6+128];
	xor.b32  	%r946, %r946, %r609;
	ld.global.u32 	%r610, [%rd6+132];
	xor.b32  	%r945, %r945, %r610;
	ld.global.u32 	%r611, [%rd6+136];
	xor.b32  	%r944, %r944, %r611;
$L__BB0_20:
	and.b32  	%r613, %r561, 128;
	setp.eq.s32 	%p12, %r613, 0;
	@%p12 bra 	$L__BB0_22;
	ld.global.u32 	%r614, [%rd6+140];
	xor.b32  	%r948, %r948, %r614;
	ld.global.u32 	%r615, [%rd6+144];
	xor.b32  	%r947, %r947, %r615;
	ld.global.u32 	%r616, [%rd6+148];
	xor.b32  	%r946, %r946, %r616;
	ld.global.u32 	%r617, [%rd6+152];
	xor.b32  	%r945, %r945, %r617;
	ld.global.u32 	%r618, [%rd6+156];
	xor.b32  	%r944, %r944, %r618;
$L__BB0_22:
	and.b32  	%r620, %r561, 256;
	setp.eq.s32 	%p13, %r620, 0;
	@%p13 bra 	$L__BB0_24;
	ld.global.u32 	%r621, [%rd6+160];
	xor.b32  	%r948, %r948, %r621;
	ld.global.u32 	%r622, [%rd6+164];
	xor.b32  	%r947, %r947, %r622;
	ld.global.u32 	%r623, [%rd6+168];
	xor.b32  	%r946, %r946, %r623;
	ld.global.u32 	%r624, [%rd6+172];
	xor.b32  	%r945, %r945, %r624;
	ld.global.u32 	%r625, [%rd6+176];
	xor.b32  	%r944, %r944, %r625;
$L__BB0_24:
	and.b32  	%r627, %r561, 512;
	setp.eq.s32 	%p14, %r627, 0;
	@%p14 bra 	$L__BB0_26;
	ld.global.u32 	%r628, [%rd6+180];
	xor.b32  	%r948, %r948, %r628;
	ld.global.u32 	%r629, [%rd6+184];
	xor.b32  	%r947, %r947, %r629;
	ld.global.u32 	%r630, [%rd6+188];
	xor.b32  	%r946, %r946, %r630;
	ld.global.u32 	%r631, [%rd6+192];
	xor.b32  	%r945, %r945, %r631;
	ld.global.u32 	%r632, [%rd6+196];
	xor.b32  	%r944, %r944, %r632;
$L__BB0_26:
	and.b32  	%r634, %r561, 1024;
	setp.eq.s32 	%p15, %r634, 0;
	@%p15 bra 	$L__BB0_28;
	ld.global.u32 	%r635, [%rd6+200];
	xor.b32  	%r948, %r948, %r635;
	ld.global.u32 	%r636, [%rd6+204];
	xor.b32  	%r947, %r947, %r636;
	ld.global.u32 	%r637, [%rd6+208];
	xor.b32  	%r946, %r946, %r637;
	ld.global.u32 	%r638, [%rd6+212];
	xor.b32  	%r945, %r945, %r638;
	ld.global.u32 	%r639, [%rd6+216];
	xor.b32  	%r944, %r944, %r639;
$L__BB0_28:
	and.b32  	%r641, %r561, 2048;
	setp.eq.s32 	%p16, %r641, 0;
	@%p16 bra 	$L__BB0_30;
	ld.global.u32 	%r642, [%rd6+220];
	xor.b32  	%r948, %r948, %r642;
	ld.global.u32 	%r643, [%rd6+224];
	xor.b32  	%r947, %r947, %r643;
	ld.global.u32 	%r644, [%rd6+228];
	xor.b32  	%r946, %r946, %r644;
	ld.global.u32 	%r645, [%rd6+232];
	xor.b32  	%r945, %r945, %r645;
	ld.global.u32 	%r646, [%rd6+236];
	xor.b32  	%r944, %r944, %r646;
$L__BB0_30:
	and.b32  	%r648, %r561, 4096;
	setp.eq.s32 	%p17, %r648, 0;
	@%p17 bra 	$L__BB0_32;
	ld.global.u32 	%r649, [%rd6+240];
	xor.b32  	%r948, %r948, %r649;
	ld.global.u32 	%r650, [%rd6+244];
	xor.b32  	%r947, %r947, %r650;
	ld.global.u32 	%r651, [%rd6+248];
	xor.b32  	%r946, %r946, %r651;
	ld.global.u32 	%r652, [%rd6+252];
	xor.b32  	%r945, %r945, %r652;
	ld.global.u32 	%r653, [%rd6+256];
	xor.b32  	%r944, %r944, %r653;
$L__BB0_32:
	and.b32  	%r655, %r561, 8192;
	setp.eq.s32 	%p18, %r655, 0;
	@%p18 bra 	$L__BB0_34;
	ld.global.u32 	%r656, [%rd6+260];
	xor.b32  	%r948, %r948, %r656;
	ld.global.u32 	%r657, [%rd6+264];
	xor.b32  	%r947, %r947, %r657;
	ld.global.u32 	%r658, [%rd6+268];
	xor.b32  	%r946, %r946, %r658;
	ld.global.u32 	%r659, [%rd6+272];
	xor.b32  	%r945, %r945, %r659;
	ld.global.u32 	%r660, [%rd6+276];
	xor.b32  	%r944, %r944, %r660;
$L__BB0_34:
	and.b32  	%r662, %r561, 16384;
	setp.eq.s32 	%p19, %r662, 0;
	@%p19 bra 	$L__BB0_36;
	ld.global.u32 	%r663, [%rd6+280];
	xor.b32  	%r948, %r948, %r663;
	ld.global.u32 	%r664, [%rd6+284];
	xor.b32  	%r947, %r947, %r664;
	ld.global.u32 	%r665, [%rd6+288];
	xor.b32  	%r946, %r946, %r665;
	ld.global.u32 	%r666, [%rd6+292];
	xor.b32  	%r945, %r945, %r666;
	ld.global.u32 	%r667, [%rd6+296];
	xor.b32  	%r944, %r944, %r667;
$L__BB0_36:
	and.b32  	%r669, %r561, 32768;
	setp.eq.s32 	%p20, %r669, 0;
	@%p20 bra 	$L__BB0_38;
	ld.global.u32 	%r670, [%rd6+300];
	xor.b32  	%r948, %r948, %r670;
	ld.global.u32 	%r671, [%rd6+304];
	xor.b32  	%r947, %r947, %r671;
	ld.global.u32 	%r672, [%rd6+308];
	xor.b32  	%r946, %r946, %r672;
	ld.global.u32 	%r673, [%rd6+312];
	xor.b32  	%r945, %r945, %r673;
	ld.global.u32 	%r674, [%rd6+316];
	xor.b32  	%r944, %r944, %r674;
$L__BB0_38:
	add.s32 	%r943, %r943, 16;
	setp.ne.s32 	%p21, %r943, 32;
	@%p21 bra 	$L__BB0_6;
	mad.lo.s32 	%r675, %r937, -31, %r17;
	add.s32 	%r937, %r675, 1;
	setp.ne.s32 	%p22, %r937, 5;
	@%p22 bra 	$L__BB0_5;
	st.local.u32 	[%rd1+4], %r948;
	st.local.v2.u32 	[%rd1+8], {%r947, %r946};
	st.local.v2.u32 	[%rd1+16], {%r945, %r944};
	setp.eq.s64 	%p23, %rd4, 1;
	@%p23 bra 	$L__BB0_115;
	mov.b32 	%r944, 0;
	mov.u32 	%r1037, %r944;
	mov.u32 	%r1038, %r944;
	mov.u32 	%r947, %r944;
	mov.u32 	%r948, %r944;
	mov.u32 	%r1029, %r944;
$L__BB0_42:
	mul.wide.u32 	%rd18, %r1029, 4;
	add.s64 	%rd19, %rd1, %rd18;
	ld.local.u32 	%r192, [%rd19+4];
	shl.b32 	%r193, %r1029, 5;
	mov.b32 	%r1035, 0;
$L__BB0_43:
	.pragma "nounroll";
	shr.u32 	%r678, %r192, %r1035;
	and.b32  	%r679, %r678, 1;
	setp.eq.b32 	%p24, %r679, 1;
	not.pred 	%p25, %p24;
	add.s32 	%r680, %r193, %r1035;
	mul.lo.s32 	%r681, %r680, 5;
	mul.wide.u32 	%rd20, %r681, 4;
	add.s64 	%rd7, %rd5, %rd20;
	@%p25 bra 	$L__BB0_45;
	ld.global.u32 	%r682, [%rd7];
	xor.b32  	%r948, %r948, %r682;
	ld.global.u32 	%r683, [%rd7+4];
	xor.b32  	%r947, %r947, %r683;
	ld.global.u32 	%r684, [%rd7+8];
	xor.b32  	%r1038, %r1038, %r684;
	ld.global.u32 	%r685, [%rd7+12];
	xor.b32  	%r1037, %r1037, %r685;
	ld.global.u32 	%r686, [%rd7+16];
	xor.b32  	%r944, %r944, %r686;
$L__BB0_45:
	and.b32  	%r688, %r678, 2;
	setp.eq.s32 	%p26, %r688, 0;
	@%p26 bra 	$L__BB0_47;
	ld.global.u32 	%r689, [%rd7+20];
	xor.b32  	%r948, %r948, %r689;
	ld.global.u32 	%r690, [%rd7+24];
	xor.b32  	%r947, %r947, %r690;
	ld.global.u32 	%r691, [%rd7+28];
	xor.b32  	%r1038, %r1038, %r691;
	ld.global.u32 	%r692, [%rd7+32];
	xor.b32  	%r1037, %r1037, %r692;
	ld.global.u32 	%r693, [%rd7+36];
	xor.b32  	%r944, %r944, %r693;
$L__BB0_47:
	and.b32  	%r695, %r678, 4;
	setp.eq.s32 	%p27, %r695, 0;
	@%p27 bra 	$L__BB0_49;
	ld.global.u32 	%r696, [%rd7+40];
	xor.b32  	%r948, %r948, %r696;
	ld.global.u32 	%r697, [%rd7+44];
	xor.b32  	%r947, %r947, %r697;
	ld.global.u32 	%r698, [%rd7+48];
	xor.b32  	%r1038, %r1038, %r698;
	ld.global.u32 	%r699, [%rd7+52];
	xor.b32  	%r1037, %r1037, %r699;
	ld.global.u32 	%r700, [%rd7+56];
	xor.b32  	%r944, %r944, %r700;
$L__BB0_49:
	and.b32  	%r702, %r678, 8;
	setp.eq.s32 	%p28, %r702, 0;
	@%p28 bra 	$L__BB0_51;
	ld.global.u32 	%r703, [%rd7+60];
	xor.b32  	%r948, %r948, %r703;
	ld.global.u32 	%r704, [%rd7+64];
	xor.b32  	%r947, %r947, %r704;
	ld.global.u32 	%r705, [%rd7+68];
	xor.b32  	%r1038, %r1038, %r705;
	ld.global.u32 	%r706, [%rd7+72];
	xor.b32  	%r1037, %r1037, %r706;
	ld.global.u32 	%r707, [%rd7+76];
	xor.b32  	%r944, %r944, %r707;
$L__BB0_51:
	and.b32  	%r709, %r678, 16;
	setp.eq.s32 	%p29, %r709, 0;
	@%p29 bra 	$L__BB0_53;
	ld.global.u32 	%r710, [%rd7+80];
	xor.b32  	%r948, %r948, %r710;
	ld.global.u32 	%r711, [%rd7+84];
	xor.b32  	%r947, %r947, %r711;
	ld.global.u32 	%r712, [%rd7+88];
	xor.b32  	%r1038, %r1038, %r712;
	ld.global.u32 	%r713, [%rd7+92];
	xor.b32  	%r1037, %r1037, %r713;
	ld.global.u32 	%r714, [%rd7+96];
	xor.b32  	%r944, %r944, %r714;
$L__BB0_53:
	and.b32  	%r716, %r678, 32;
	setp.eq.s32 	%p30, %r716, 0;
	@%p30 bra 	$L__BB0_55;
	ld.global.u32 	%r717, [%rd7+100];
	xor.b32  	%r948, %r948, %r717;
	ld.global.u32 	%r718, [%rd7+104];
	xor.b32  	%r947, %r947, %r718;
	ld.global.u32 	%r719, [%rd7+108];
	xor.b32  	%r1038, %r1038, %r719;
	ld.global.u32 	%r720, [%rd7+112];
	xor.b32  	%r1037, %r1037, %r720;
	ld.global.u32 	%r721, [%rd7+116];
	xor.b32  	%r944, %r944, %r721;
$L__BB0_55:
	and.b32  	%r723, %r678, 64;
	setp.eq.s32 	%p31, %r723, 0;
	@%p31 bra 	$L__BB0_57;
	ld.global.u32 	%r724, [%rd7+120];
	xor.b32  	%r948, %r948, %r724;
	ld.global.u32 	%r725, [%rd7+124];
	xor.b32  	%r947, %r947, %r725;
	ld.global.u32 	%r726, [%rd7+128];
	xor.b32  	%r1038, %r1038, %r726;
	ld.global.u32 	%r727, [%rd7+132];
	xor.b32  	%r1037, %r1037, %r727;
	ld.global.u32 	%r728, [%rd7+136];
	xor.b32  	%r944, %r944, %r728;
$L__BB0_57:
	and.b32  	%r730, %r678, 128;
	setp.eq.s32 	%p32, %r730, 0;
	@%p32 bra 	$L__BB0_59;
	ld.global.u32 	%r731, [%rd7+140];
	xor.b32  	%r948, %r948, %r731;
	ld.global.u32 	%r732, [%rd7+144];
	xor.b32  	%r947, %r947, %r732;
	ld.global.u32 	%r733, [%rd7+148];
	xor.b32  	%r1038, %r1038, %r733;
	ld.global.u32 	%r734, [%rd7+152];
	xor.b32  	%r1037, %r1037, %r734;
	ld.global.u32 	%r735, [%rd7+156];
	xor.b32  	%r944, %r944, %r735;
$L__BB0_59:
	and.b32  	%r737, %r678, 256;
	setp.eq.s32 	%p33, %r737, 0;
	@%p33 bra 	$L__BB0_61;
	ld.global.u32 	%r738, [%rd7+160];
	xor.b32  	%r948, %r948, %r738;
	ld.global.u32 	%r739, [%rd7+164];
	xor.b32  	%r947, %r947, %r739;
	ld.global.u32 	%r740, [%rd7+168];
	xor.b32  	%r1038, %r1038, %r740;
	ld.global.u32 	%r741, [%rd7+172];
	xor.b32  	%r1037, %r1037, %r741;
	ld.global.u32 	%r742, [%rd7+176];
	xor.b32  	%r944, %r944, %r742;
$L__BB0_61:
	and.b32  	%r744, %r678, 512;
	setp.eq.s32 	%p34, %r744, 0;
	@%p34 bra 	$L__BB0_63;
	ld.global.u32 	%r745, [%rd7+180];
	xor.b32  	%r948, %r948, %r745;
	ld.global.u32 	%r746, [%rd7+184];
	xor.b32  	%r947, %r947, %r746;
	ld.global.u32 	%r747, [%rd7+188];
	xor.b32  	%r1038, %r1038, %r747;
	ld.global.u32 	%r748, [%rd7+192];
	xor.b32  	%r1037, %r1037, %r748;
	ld.global.u32 	%r749, [%rd7+196];
	xor.b32  	%r944, %r944, %r749;
$L__BB0_63:
	and.b32  	%r751, %r678, 1024;
	setp.eq.s32 	%p35, %r751, 0;
	@%p35 bra 	$L__BB0_65;
	ld.global.u32 	%r752, [%rd7+200];
	xor.b32  	%r948, %r948, %r752;
	ld.global.u32 	%r753, [%rd7+204];
	xor.b32  	%r947, %r947, %r753;
	ld.global.u32 	%r754, [%rd7+208];
	xor.b32  	%r1038, %r1038, %r754;
	ld.global.u32 	%r755, [%rd7+212];
	xor.b32  	%r1037, %r1037, %r755;
	ld.global.u32 	%r756, [%rd7+216];
	xor.b32  	%r944, %r944, %r756;
$L__BB0_65:
	and.b32  	%r758, %r678, 2048;
	setp.eq.s32 	%p36, %r758, 0;
	@%p36 bra 	$L__BB0_67;
	ld.global.u32 	%r759, [%rd7+220];
	xor.b32  	%r948, %r948, %r759;
	ld.global.u32 	%r760, [%rd7+224];
	xor.b32  	%r947, %r947, %r760;
	ld.global.u32 	%r761, [%rd7+228];
	xor.b32  	%r1038, %r1038, %r761;
	ld.global.u32 	%r762, [%rd7+232];
	xor.b32  	%r1037, %r1037, %r762;
	ld.global.u32 	%r763, [%rd7+236];
	xor.b32  	%r944, %r944, %r763;
$L__BB0_67:
	and.b32  	%r765, %r678, 4096;
	setp.eq.s32 	%p37, %r765, 0;
	@%p37 bra 	$L__BB0_69;
	ld.global.u32 	%r766, [%rd7+240];
	xor.b32  	%r948, %r948, %r766;
	ld.global.u32 	%r767, [%rd7+244];
	xor.b32  	%r947, %r947, %r767;
	ld.global.u32 	%r768, [%rd7+248];
	xor.b32  	%r1038, %r1038, %r768;
	ld.global.u32 	%r769, [%rd7+252];
	xor.b32  	%r1037, %r1037, %r769;
	ld.global.u32 	%r770, [%rd7+256];
	xor.b32  	%r944, %r944, %r770;
$L__BB0_69:
	and.b32  	%r772, %r678, 8192;
	setp.eq.s32 	%p38, %r772, 0;
	@%p38 bra 	$L__BB0_71;
	ld.global.u32 	%r773, [%rd7+260];
	xor.b32  	%r948, %r948, %r773;
	ld.global.u32 	%r774, [%rd7+264];
	xor.b32  	%r947, %r947, %r774;
	ld.global.u32 	%r775, [%rd7+268];
	xor.b32  	%r1038, %r1038, %r775;
	ld.global.u32 	%r776, [%rd7+272];
	xor.b32  	%r1037, %r1037, %r776;
	ld.global.u32 	%r777, [%rd7+276];
	xor.b32  	%r944, %r944, %r777;
$L__BB0_71:
	and.b32  	%r779, %r678, 16384;
	setp.eq.s32 	%p39, %r779, 0;
	@%p39 bra 	$L__BB0_73;
	ld.global.u32 	%r780, [%rd7+280];
	xor.b32  	%r948, %r948, %r780;
	ld.global.u32 	%r781, [%rd7+284];
	xor.b32  	%r947, %r947, %r781;
	ld.global.u32 	%r782, [%rd7+288];
	xor.b32  	%r1038, %r1038, %r782;
	ld.global.u32 	%r783, [%rd7+292];
	xor.b32  	%r1037, %r1037, %r783;
	ld.global.u32 	%r784, [%rd7+296];
	xor.b32  	%r944, %r944, %r784;
$L__BB0_73:
	and.b32  	%r786, %r678, 32768;
	setp.eq.s32 	%p40, %r786, 0;
	@%p40 bra 	$L__BB0_75;
	ld.global.u32 	%r787, [%rd7+300];
	xor.b32  	%r948, %r948, %r787;
	ld.global.u32 	%r788, [%rd7+304];
	xor.b32  	%r947, %r947, %r788;
	ld.global.u32 	%r789, [%rd7+308];
	xor.b32  	%r1038, %r1038, %r789;
	ld.global.u32 	%r790, [%rd7+312];
	xor.b32  	%r1037, %r1037, %r790;
	ld.global.u32 	%r791, [%rd7+316];
	xor.b32  	%r944, %r944, %r791;
$L__BB0_75:
	add.s32 	%r1035, %r1035, 16;
	setp.ne.s32 	%p41, %r1035, 32;
	@%p41 bra 	$L__BB0_43;
	mad.lo.s32 	%r792, %r1029, -31, %r193;
	add.s32 	%r1029, %r792, 1;
	setp.ne.s32 	%p42, %r1029, 5;
	@%p42 bra 	$L__BB0_42;
	st.local.u32 	[%rd1+4], %r948;
	st.local.v2.u32 	[%rd1+8], {%r947, %r1038};
	st.local.v2.u32 	[%rd1+16], {%r1037, %r944};
	setp.ne.s64 	%p43, %rd4, 3;
	@%p43 bra 	$L__BB0_115;
	mov.b32 	%r944, 0;
	mov.u32 	%r1129, %r944;
	mov.u32 	%r1130, %r944;
	mov.u32 	%r947, %r944;
	mov.u32 	%r948, %r944;
	mov.u32 	%r1121, %r944;
$L__BB0_79:
	mul.wide.u32 	%rd21, %r1121, 4;
	add.s64 	%rd22, %rd1, %rd21;
	ld.local.u32 	%r368, [%rd22+4];
	shl.b32 	%r369, %r1121, 5;
	mov.b32 	%r1127, 0;
$L__BB0_80:
	.pragma "nounroll";
	shr.u32 	%r795, %r368, %r1127;
	and.b32  	%r796, %r795, 1;
	setp.eq.b32 	%p44, %r796, 1;
	not.pred 	%p45, %p44;
	add.s32 	%r797, %r369, %r1127;
	mul.lo.s32 	%r798, %r797, 5;
	mul.wide.u32 	%rd23, %r798, 4;
	add.s64 	%rd8, %rd5, %rd23;
	@%p45 bra 	$L__BB0_82;
	ld.global.u32 	%r799, [%rd8];
	xor.b32  	%r948, %r948, %r799;
	ld.global.u32 	%r800, [%rd8+4];
	xor.b32  	%r947, %r947, %r800;
	ld.global.u32 	%r801, [%rd8+8];
	xor.b32  	%r1130, %r1130, %r801;
	ld.global.u32 	%r802, [%rd8+12];
	xor.b32  	%r1129, %r1129, %r802;
	ld.global.u32 	%r803, [%rd8+16];
	xor.b32  	%r944, %r944, %r803;
$L__BB0_82:
	and.b32  	%r805, %r795, 2;
	setp.eq.s32 	%p46, %r805, 0;
	@%p46 bra 	$L__BB0_84;
	ld.global.u32 	%r806, [%rd8+20];
	xor.b32  	%r948, %r948, %r806;
	ld.global.u32 	%r807, [%rd8+24];
	xor.b32  	%r947, %r947, %r807;
	ld.global.u32 	%r808, [%rd8+28];
	xor.b32  	%r1130, %r1130, %r808;
	ld.global.u32 	%r809, [%rd8+32];
	xor.b32  	%r1129, %r1129, %r809;
	ld.global.u32 	%r810, [%rd8+36];
	xor.b32  	%r944, %r944, %r810;
$L__BB0_84:
	and.b32  	%r812, %r795, 4;
	setp.eq.s32 	%p47, %r812, 0;
	@%p47 bra 	$L__BB0_86;
	ld.global.u32 	%r813, [%rd8+40];
	xor.b32  	%r948, %r948, %r813;
	ld.global.u32 	%r814, [%rd8+44];
	xor.b32  	%r947, %r947, %r814;
	ld.global.u32 	%r815, [%rd8+48];
	xor.b32  	%r1130, %r1130, %r815;
	ld.global.u32 	%r816, [%rd8+52];
	xor.b32  	%r1129, %r1129, %r816;
	ld.global.u32 	%r817, [%rd8+56];
	xor.b32  	%r944, %r944, %r817;
$L__BB0_86:
	and.b32  	%r819, %r795, 8;
	setp.eq.s32 	%p48, %r819, 0;
	@%p48 bra 	$L__BB0_88;
	ld.global.u32 	%r820, [%rd8+60];
	xor.b32  	%r948, %r948, %r820;
	ld.global.u32 	%r821, [%rd8+64];
	xor.b32  	%r947, %r947, %r821;
	ld.global.u32 	%r822, [%rd8+68];
	xor.b32  	%r1130, %r1130, %r822;
	ld.global.u32 	%r823, [%rd8+72];
	xor.b32  	%r1129, %r1129, %r823;
	ld.global.u32 	%r824, [%rd8+76];
	xor.b32  	%r944, %r944, %r824;
$L__BB0_88:
	and.b32  	%r826, %r795, 16;
	setp.eq.s32 	%p49, %r826, 0;
	@%p49 bra 	$L__BB0_90;
	ld.global.u32 	%r827, [%rd8+80];
	xor.b32  	%r948, %r948, %r827;
	ld.global.u32 	%r828, [%rd8+84];
	xor.b32  	%r947, %r947, %r828;
	ld.global.u32 	%r829, [%rd8+88];
	xor.b32  	%r1130, %r1130, %r829;
	ld.global.u32 	%r830, [%rd8+92];
	xor.b32  	%r1129, %r1129, %r830;
	ld.global.u32 	%r831, [%rd8+96];
	xor.b32  	%r944, %r944, %r831;
$L__BB0_90:
	and.b32  	%r833, %r795, 32;
	setp.eq.s32 	%p50, %r833, 0;
	@%p50 bra 	$L__BB0_92;
	ld.global.u32 	%r834, [%rd8+100];
	xor.b32  	%r948, %r948, %r834;
	ld.global.u32 	%r835, [%rd8+104];
	xor.b32  	%r947, %r947, %r835;
	ld.global.u32 	%r836, [%rd8+108];
	xor.b32  	%r1130, %r1130, %r836;
	ld.global.u32 	%r837, [%rd8+112];
	xor.b32  	%r1129, %r1129, %r837;
	ld.global.u32 	%r838, [%rd8+116];
	xor.b32  	%r944, %r944, %r838;
$L__BB0_92:
	and.b32  	%r840, %r795, 64;
	setp.eq.s32 	%p51, %r840, 0;
	@%p51 bra 	$L__BB0_94;
	ld.global.u32 	%r841, [%rd8+120];
	xor.b32  	%r948, %r948, %r841;
	ld.global.u32 	%r842, [%rd8+124];
	xor.b32  	%r947, %r947, %r842;
	ld.global.u32 	%r843, [%rd8+128];
	xor.b32  	%r1130, %r1130, %r843;
	ld.global.u32 	%r844, [%rd8+132];
	xor.b32  	%r1129, %r1129, %r844;
	ld.global.u32 	%r845, [%rd8+136];
	xor.b32  	%r944, %r944, %r845;
$L__BB0_94:
	and.b32  	%r847, %r795, 128;
	setp.eq.s32 	%p52, %r847, 0;
	@%p52 bra 	$L__BB0_96;
	ld.global.u32 	%r848, [%rd8+140];
	xor.b32  	%r948, %r948, %r848;
	ld.global.u32 	%r849, [%rd8+144];
	xor.b32  	%r947, %r947, %r849;
	ld.global.u32 	%r850, [%rd8+148];
	xor.b32  	%r1130, %r1130, %r850;
	ld.global.u32 	%r851, [%rd8+152];
	xor.b32  	%r1129, %r1129, %r851;
	ld.global.u32 	%r852, [%rd8+156];
	xor.b32  	%r944, %r944, %r852;
$L__BB0_96:
	and.b32  	%r854, %r795, 256;
	setp.eq.s32 	%p53, %r854, 0;
	@%p53 bra 	$L__BB0_98;
	ld.global.u32 	%r855, [%rd8+160];
	xor.b32  	%r948, %r948, %r855;
	ld.global.u32 	%r856, [%rd8+164];
	xor.b32  	%r947, %r947, %r856;
	ld.global.u32 	%r857, [%rd8+168];
	xor.b32  	%r1130, %r1130, %r857;
	ld.global.u32 	%r858, [%rd8+172];
	xor.b32  	%r1129, %r1129, %r858;
	ld.global.u32 	%r859, [%rd8+176];
	xor.b32  	%r944, %r944, %r859;
$L__BB0_98:
	and.b32  	%r861, %r795, 512;
	setp.eq.s32 	%p54, %r861, 0;
	@%p54 bra 	$L__BB0_100;
	ld.global.u32 	%r862, [%rd8+180];
	xor.b32  	%r948, %r948, %r862;
	ld.global.u32 	%r863, [%rd8+184];
	xor.b32  	%r947, %r947, %r863;
	ld.global.u32 	%r864, [%rd8+188];
	xor.b32  	%r1130, %r1130, %r864;
	ld.global.u32 	%r865, [%rd8+192];
	xor.b32  	%r1129, %r1129, %r865;
	ld.global.u32 	%r866, [%rd8+196];
	xor.b32  	%r944, %r944, %r866;
$L__BB0_100:
	and.b32  	%r868, %r795, 1024;
	setp.eq.s32 	%p55, %r868, 0;
	@%p55 bra 	$L__BB0_102;
	ld.global.u32 	%r869, [%rd8+200];
	xor.b32  	%r948, %r948, %r869;
	ld.global.u32 	%r870, [%rd8+204];
	xor.b32  	%r947, %r947, %r870;
	ld.global.u32 	%r871, [%rd8+208];
	xor.b32  	%r1130, %r1130, %r871;
	ld.global.u32 	%r872, [%rd8+212];
	xor.b32  	%r1129, %r1129, %r872;
	ld.global.u32 	%r873, [%rd8+216];
	xor.b32  	%r944, %r944, %r873;
$L__BB0_102:
	and.b32  	%r875, %r795, 2048;
	setp.eq.s32 	%p56, %r875, 0;
	@%p56 bra 	$L__BB0_104;
	ld.global.u32 	%r876, [%rd8+220];
	xor.b32  	%r948, %r948, %r876;
	ld.global.u32 	%r877, [%rd8+224];
	xor.b32  	%r947, %r947, %r877;
	ld.global.u32 	%r878, [%rd8+228];
	xor.b32  	%r1130, %r1130, %r878;
	ld.global.u32 	%r879, [%rd8+232];
	xor.b32  	%r1129, %r1129, %r879;
	ld.global.u32 	%r880, [%rd8+236];
	xor.b32  	%r944, %r944, %r880;
$L__BB0_104:
	and.b32  	%r882, %r795, 4096;
	setp.eq.s32 	%p57, %r882, 0;
	@%p57 bra 	$L__BB0_106;
	ld.global.u32 	%r883, [%rd8+240];
	xor.b32  	%r948, %r948, %r883;
	ld.global.u32 	%r884, [%rd8+244];
	xor.b32  	%r947, %r947, %r884;
	ld.global.u32 	%r885, [%rd8+248];
	xor.b32  	%r1130, %r1130, %r885;
	ld.global.u32 	%r886, [%rd8+252];
	xor.b32  	%r1129, %r1129, %r886;
	ld.global.u32 	%r887, [%rd8+256];
	xor.b32  	%r944, %r944, %r887;
$L__BB0_106:
	and.b32  	%r889, %r795, 8192;
	setp.eq.s32 	%p58, %r889, 0;
	@%p58 bra 	$L__BB0_108;
	ld.global.u32 	%r890, [%rd8+260];
	xor.b32  	%r948, %r948, %r890;
	ld.global.u32 	%r891, [%rd8+264];
	xor.b32  	%r947, %r947, %r891;
	ld.global.u32 	%r892, [%rd8+268];
	xor.b32  	%r1130, %r1130, %r892;
	ld.global.u32 	%r893, [%rd8+272];
	xor.b32  	%r1129, %r1129, %r893;
	ld.global.u32 	%r894, [%rd8+276];
	xor.b32  	%r944, %r944, %r894;
$L__BB0_108:
	and.b32  	%r896, %r795, 16384;
	setp.eq.s32 	%p59, %r896, 0;
	@%p59 bra 	$L__BB0_110;
	ld.global.u32 	%r897, [%rd8+280];
	xor.b32  	%r948, %r948, %r897;
	ld.global.u32 	%r898, [%rd8+284];
	xor.b32  	%r947, %r947, %r898;
	ld.global.u32 	%r899, [%rd8+288];
	xor.b32  	%r1130, %r1130, %r899;
	ld.global.u32 	%r900, [%rd8+292];
	xor.b32  	%r1129, %r1129, %r900;
	ld.global.u32 	%r901, [%rd8+296];
	xor.b32  	%r944, %r944, %r901;
$L__BB0_110:
	and.b32  	%r903, %r795, 32768;
	setp.eq.s32 	%p60, %r903, 0;
	@%p60 bra 	$L__BB0_112;
	ld.global.u32 	%r904, [%rd8+300];
	xor.b32  	%r948, %r948, %r904;
	ld.global.u32 	%r905, [%rd8+304];
	xor.b32  	%r947, %r947, %r905;
	ld.global.u32 	%r906, [%rd8+308];
	xor.b32  	%r1130, %r1130, %r906;
	ld.global.u32 	%r907, [%rd8+312];
	xor.b32  	%r1129, %r1129, %r907;
	ld.global.u32 	%r908, [%rd8+316];
	xor.b32  	%r944, %r944, %r908;
$L__BB0_112:
	add.s32 	%r1127, %r1127, 16;
	setp.ne.s32 	%p61, %r1127, 32;
	@%p61 bra 	$L__BB0_80;
	mad.lo.s32 	%r909, %r1121, -31, %r369;
	add.s32 	%r1121, %r909, 1;
	setp.ne.s32 	%p62, %r1121, 5;
	@%p62 bra 	$L__BB0_79;
	st.local.u32 	[%rd1+4], %r948;
	st.local.v2.u32 	[%rd1+8], {%r947, %r1130};
	st.local.v2.u32 	[%rd1+16], {%r1129, %r944};
$L__BB0_115:
	shr.u64 	%rd30, %rd3, 2;
	add.s32 	%r931, %r931, 1;
	setp.gt.u64 	%p63, %rd3, 3;
	@%p63 bra 	$L__BB0_3;
$L__BB0_116:
	shr.u32 	%r910, %r948, 2;
	xor.b32  	%r911, %r910, %r948;
	shl.b32 	%r912, %r944, 4;
	shl.b32 	%r913, %r911, 1;
	xor.b32  	%r914, %r913, %r912;
	xor.b32  	%r915, %r914, %r911;
	xor.b32  	%r916, %r915, %r944;
	add.s32 	%r917, %r2, %r916;
	add.s32 	%r918, %r917, 362437;
	shr.u32 	%r919, %r947, 2;
	xor.b32  	%r920, %r919, %r947;
	shl.b32 	%r921, %r916, 4;
	shl.b32 	%r922, %r920, 1;
	xor.b32  	%r923, %r922, %r921;
	xor.b32  	%r924, %r923, %r920;
	xor.b32  	%r925, %r924, %r916;
	add.s32 	%r926, %r2, %r925;
	add.s32 	%r927, %r926, 724874;
	cvt.u64.u32 	%rd24, %r918;
	mul.wide.u32 	%rd25, %r927, 2097152;
	xor.b64  	%rd26, %rd25, %rd24;
	cvt.rn.f64.u64 	%fd1, %rd26;
	fma.rn.f64 	%fd2, %fd1, 0d3CA0000000000000, 0d3C90000000000000;
	cvta.to.global.u64 	%rd27, %rd10;
	shl.b64 	%rd28, %rd2, 3;
	add.s64 	%rd29, %rd27, %rd28;
	st.global.f64 	[%rd29], %fd2;
$L__BB0_117:
	ret;

}


// ===== COMPILED SASS (sm_100) =====

	.target	sm_100

	.elftype	@"ET_EXEC"


//--------------------- .note.nv.tkinfo           --------------------------
	.section	.note.nv.tkinfo,"",@"SHT_NOTE"
	.sectionflags	@"SHF_NOTE_NV_TKINFO"
	.tkinfo
        /*0018*/ 	.word	0x00000002
        /*0030*/ 	.string	""
        /*0030*/ 	.string	"ptxas"
        /*0030*/ 	.string	"Cuda compilation tools, release 13.0, V13.0.88"
        /*0030*/ 	.string	"Build cuda_13.0.r13.0/compiler.36424714_0"
        /*0030*/ 	.string	"-arch sm_100 -m 64 "



//--------------------- .note.nv.cuinfo           --------------------------
	.section	.note.nv.cuinfo,"",@"SHT_NOTE"
	.sectionflags	@"SHF_NOTE_NV_CUINFO"
        /*0018*/ 	.short	0x0002
        /*001a*/ 	.short	0x0064
        /*001c*/ 	.short	0x0082
	.zero		2


//--------------------- .nv.info                  --------------------------
	.section	.nv.info,"",@"SHT_CUDA_INFO"
	.align	4


	//----- nvinfo : EIATTR_REGCOUNT
	.align		4
        /*0000*/ 	.byte	0x04, 0x2f
        /*0002*/ 	.short	(.L_10 - .L_9)
	.align		4
.L_9:
        /*0004*/ 	.word	index@(_Z12randomKernelPdi)
        /*0008*/ 	.word	0x0000001f


	//----- nvinfo : EIATTR_FRAME_SIZE
	.align		4
.L_10:
        /*000c*/ 	.byte	0x04, 0x11
        /*000e*/ 	.short	(.L_12 - .L_11)
	.align		4
.L_11:
        /*0010*/ 	.word	index@(_Z12randomKernelPdi)
        /*0014*/ 	.word	0x00000030


	//----- nvinfo : EIATTR_MIN_STACK_SIZE
	.align		4
.L_12:
        /*0018*/ 	.byte	0x04, 0x12
        /*001a*/ 	.short	(.L_14 - .L_13)
	.align		4
.L_13:
        /*001c*/ 	.word	index@(_Z12randomKernelPdi)
        /*0020*/ 	.word	0x00000030
.L_14:


//--------------------- .nv.compat                --------------------------
	.section	.nv.compat,"",@"SHT_CUDA_COMPAT_INFO"
	.align	4
        /*0000*/ 	.byte	0x02, 0x09, 0x00, 0x00, 0x02, 0x02, 0x01, 0x00, 0x02, 0x05, 0x05, 0x00, 0x03, 0x07, 0x01, 0x01
        /*0010*/ 	.byte	0x02, 0x03, 0x00, 0x00, 0x02, 0x06, 0x01, 0x00, 0x04, 0x0b, 0x08, 0x00, 0x01, 0x00, 0x00, 0x00
        /*0020*/ 	.byte	0x00, 0x00, 0x00, 0x00


//--------------------- .nv.info._Z12randomKernelPdi --------------------------
	.section	.nv.info._Z12randomKernelPdi,"",@"SHT_CUDA_INFO"
	.sectionflags	@""
	.align	4


	//----- nvinfo : EIATTR_CUDA_API_VERSION
	.align		4
        /*0000*/ 	.byte	0x04, 0x37
        /*0002*/ 	.short	(.L_16 - .L_15)
.L_15:
        /*0004*/ 	.word	0x00000082


	//----- nvinfo : EIATTR_KPARAM_INFO
	.align		4
.L_16:
        /*0008*/ 	.byte	0x04, 0x17
        /*000a*/ 	.short	(.L_18 - .L_17)
.L_17:
        /*000c*/ 	.word	0x00000000
        /*0010*/ 	.short	0x0001
        /*0012*/ 	.short	0x0008
        /*0014*/ 	.byte	0x00, 0xf0, 0x11, 0x00


	//----- nvinfo : EIATTR_KPARAM_INFO
	.align		4
.L_18:
        /*0018*/ 	.byte	0x04, 0x17
        /*001a*/ 	.short	(.L_20 - .L_19)
.L_19:
        /*001c*/ 	.word	0x00000000
        /*0020*/ 	.short	0x0000
        /*0022*/ 	.short	0x0000
        /*0024*/ 	.byte	0x00, 0xf5, 0x21, 0x00


	//----- nvinfo : EIATTR_SPARSE_MMA_MASK
	.align		4
.L_20:
        /*0028*/ 	.byte	0x03, 0x50
        /*002a*/ 	.short	0x0000


	//----- nvinfo : EIATTR_MAXREG_COUNT
	.align		4
        /*002c*/ 	.byte	0x03, 0x1b
        /*002e*/ 	.short	0x00ff


	//----- nvinfo : EIATTR_MERCURY_ISA_VERSION
	.align		4
        /*0030*/ 	.byte	0x03, 0x5f
        /*0032*/ 	.short	0x0101


	//----- nvinfo : EIATTR_VRC_CTA_INIT_COUNT
	.align		4
        /*0034*/ 	.byte	0x02, 0x4a
	.zero		1
	.zero		1


	//----- nvinfo : EIATTR_EXIT_INSTR_OFFSETS
	.align		4
        /*0038*/ 	.byte	0x04, 0x1c
        /*003a*/ 	.short	(.L_22 - .L_21)


	//   ....[0]....
.L_21:
        /*003c*/ 	.word	0x00000080


	//   ....[1]....
        /*0040*/ 	.word	0x00002880


	//----- nvinfo : EIATTR_CRS_STACK_SIZE
	.align		4
.L_22:
        /*0044*/ 	.byte	0x04, 0x1e
        /*0046*/ 	.short	(.L_24 - .L_23)
.L_23:
        /*0048*/ 	.word	0x00000000


	//----- nvinfo : EIATTR_CBANK_PARAM_SIZE
	.align		4
.L_24:
        /*004c*/ 	.byte	0x03, 0x19
        /*004e*/ 	.short	0x000c


	//----- nvinfo : EIATTR_PARAM_CBANK
	.align		4
        /*0050*/ 	.byte	0x04, 0x0a
        /*0052*/ 	.short	(.L_26 - .L_25)
	.align		4
.L_25:
        /*0054*/ 	.word	index@(.nv.constant0._Z12randomKernelPdi)
        /*0058*/ 	.short	0x0380
        /*005a*/ 	.short	0x000c


	//----- nvinfo : EIATTR_SW_WAR
	.align		4
.L_26:
        /*005c*/ 	.byte	0x04, 0x36
        /*005e*/ 	.short	(.L_28 - .L_27)
.L_27:
        /*0060*/ 	.word	0x00000008
.L_28:


//--------------------- .nv.callgraph             --------------------------
	.section	.nv.callgraph,"",@"SHT_CUDA_CALLGRAPH"
	.align	4
	.sectionentsize	8
	.align		4
        /*0000*/ 	.word	0x00000000
	.align		4
        /*0004*/ 	.word	0xffffffff
	.align		4
        /*0008*/ 	.word	0x00000000
	.align		4
        /*000c*/ 	.word	0xfffffffe
	.align		4
        /*0010*/ 	.word	0x00000000
	.align		4
        /*0014*/ 	.word	0xfffffffd
	.align		4
        /*0018*/ 	.word	0x00000000
	.align		4
        /*001c*/ 	.word	0xfffffffc


//--------------------- .nv.constant4             --------------------------
	.section	.nv.constant4,"a",@progbits
	.align	8
	.align		8
.nv.constant4:
        /*0000*/ 	.dword	precalc_xorwow_matrix
	.align		8
        /*0008*/ 	.dword	precalc_xorwow_offset_matrix
	.align		8
        /*0010*/ 	.dword	mrg32k3aM1
	.align		8
        /*0018*/ 	.dword	mrg32k3aM2
	.align		8
        /*0020*/ 	.dword	mrg32k3aM1SubSeq
	.align		8
        /*0028*/ 	.dword	mrg32k3aM2SubSeq
	.align		8
        /*0030*/ 	.dword	mrg32k3aM1Seq
	.align		8
        /*0038*/ 	.dword	mrg32k3aM2Seq


//--------------------- .nv.constant3             --------------------------
	.section	.nv.constant3,"a",@progbits
	.align	8
.nv.constant3:
	.type		__cr_lgamma_table,@object
	.size		__cr_lgamma_table,(.L_8 - __cr_lgamma_table)
__cr_lgamma_table:
        /*0000*/ 	.byte	0x00, 0x00, 0x00, 0x00, 0x00, 0x00, 0x00, 0x00, 0x00, 0x00, 0x00, 0x00, 0x00, 0x00, 0x00, 0x00
        /*0010*/ 	.byte	0xef, 0x39, 0xfa, 0xfe, 0x42, 0x2e, 0xe6, 0x3f, 0x02, 0x20, 0x2a, 0xfa, 0x0b, 0xab, 0xfc, 0x3f
        /*0020*/ 	.byte	0xf9, 0x2c, 0x92, 0x7c, 0xa7, 0x6c, 0x09, 0x40, 0xc9, 0x79, 0x44, 0x3c, 0x64, 0x26, 0x13, 0x40
        /*0030*/ 	.byte	0xca, 0x01, 0xcf, 0x3a, 0x27, 0x51, 0x1a, 0x40, 0x30, 0xcc, 0x2d, 0xf3, 0xe1, 0x0c, 0x21, 0x40
        /*0040*/ 	.byte	0x0d, 0xb7, 0xfc, 0x82, 0x8e, 0x35, 0x25, 0x40
.L_8:


//--------------------- .text._Z12randomKernelPdi --------------------------
	.section	.text._Z12randomKernelPdi,"ax",@progbits
	.align	128
        .global         _Z12randomKernelPdi
        .type           _Z12randomKernelPdi,@function
        .size           _Z12randomKernelPdi,(.L_x_12 - _Z12randomKernelPdi)
        .other          _Z12randomKernelPdi,@"STO_CUDA_ENTRY STV_DEFAULT"
_Z12randomKernelPdi:
.text._Z12randomKernelPdi:
[----:B------:R-:W0:Y:S01]  /*0000*/  LDC R1, c[0x0][0x37c] ;  /* 0x0000df00ff017b82 */ /* 0x000e220000000800 */
[----:B------:R-:W1:Y:S07]  /*0010*/  S2R R3, SR_TID.X ;  /* 0x0000000000037919 */ /* 0x000e6e0000002100 */
[----:B------:R-:W1:Y:S01]  /*0020*/  S2UR UR4, SR_CTAID.X ;  /* 0x00000000000479c3 */ /* 0x000e620000002500 */
[----:B------:R-:W2:Y:S01]  /*0030*/  LDCU UR5, c[0x0][0x388] ;  /* 0x00007100ff0577ac */ /* 0x000ea20008000800 */
[----:B0-----:R-:W-:-:S06]  /*0040*/  VIADD R1, R1, 0xffffffd0 ;  /* 0xffffffd001017836 */ /* 0x001fcc0000000000 */
[----:B------:R-:W1:Y:S02]  /*0050*/  LDC R10, c[0x0][0x360] ;  /* 0x0000d800ff0a7b82 */ /* 0x000e640000000800 */
[----:B-1----:R-:W-:-:S05]  /*0060*/  IMAD R10, R10, UR4, R3 ;  /* 0x000000040a0a7c24 */ /* 0x002fca000f8e0203 */
[----:B--2---:R-:W-:-:S13]  /*0070*/  ISETP.GE.AND P0, PT, R10, UR5, PT ;  /* 0x000000050a007c0c */ /* 0x004fda000bf06270 */
[----:B------:R-:W-:Y:S05]  /*0080*/  @P0 EXIT ;  /* 0x000000000000094d */ /* 0x000fea0003800000 */
[----:B------:R-:W-:-:S06]  /*0090*/  CS2R R2, SR_CLOCKLO ;  /* 0x0000000000027805 */ /* 0x000fcc0000015000 */
[----:B------:R-:W-:Y:S01]  /*00a0*/  LOP3.LUT R0, R2, 0xaad26b49, RZ, 0x3c, !PT ;  /* 0xaad26b4902007812 */ /* 0x000fe200078e3cff */
[----:B------:R-:W0:Y:S01]  /*00b0*/  LDCU.64 UR6, c[0x0][0x358] ;  /* 0x00006b00ff0677ac */ /* 0x000e220008000a00 */
[----:B------:R-:W-:Y:S01]  /*00c0*/  LOP3.LUT R2, R3, 0xf7dcefdd, RZ, 0x3c, !PT ;  /* 0xf7dcefdd03027812 */ /* 0x000fe200078e3cff */
[----:B------:R-:W-:Y:S01]  /*00d0*/  BSSY.RECONVERGENT B0, `(.L_x_0) ;  /* 0x0000261000007945 */ /* 0x000fe20003800200 */
[----:B------:R-:W-:Y:S01]  /*00e0*/  ISETP.NE.AND P0, PT, R10, RZ, PT ;  /* 0x000000ff0a00720c */ /* 0x000fe20003f05270 */
[----:B------:R-:W-:Y:S02]  /*00f0*/  IMAD R0, R0, 0x4182bed5, RZ ;  /* 0x4182bed500007824 */ /* 0x000fe400078e02ff */
[----:B------:R-:W-:Y:S02]  /*0100*/  IMAD R3, R2, -0x658354e5, RZ ;  /* 0x9a7cab1b02037824 */ /* 0x000fe400078e02ff */
[C---:B------:R-:W-:Y:S01]  /*0110*/  VIADD R5, R0.reuse, 0x583f19 ;  /* 0x00583f1900057836 */ /* 0x040fe20000000000 */
[C---:B------:R-:W-:Y:S01]  /*0120*/  LOP3.LUT R6, R0.reuse, 0x159a55e5, RZ, 0x3c, !PT ;  /* 0x159a55e500067812 */ /* 0x040fe200078e3cff */
[----:B------:R-:W-:Y:S01]  /*0130*/  VIADD R7, R3, 0x1f123bb5 ;  /* 0x1f123bb503077836 */ /* 0x000fe20000000000 */
[----:B------:R-:W-:-:S02]  /*0140*/  IADD3 R2, PT, PT, R0, 0x64f0c9, R3 ;  /* 0x0064f0c900027810 */ /* 0x000fc40007ffe003 */
[----:B------:R-:W-:Y:S01]  /*0150*/  LOP3.LUT R4, R3, 0x5491333, RZ, 0x3c, !PT ;  /* 0x0549133303047812 */ /* 0x000fe200078e3cff */
[----:B------:R-:W-:Y:S01]  /*0160*/  VIADD R3, R0, 0x75bcd15 ;  /* 0x075bcd1500037836 */ /* 0x000fe20000000000 */
[----:B------:R1:W-:Y:S01]  /*0170*/  STL.64 [R1+0x8], R6 ;  /* 0x0000080601007387 */ /* 0x0003e20000100a00 */
[----:B------:R-:W-:-:S03]  /*0180*/  SHF.R.S32.HI R0, RZ, 0x1f, R10 ;  /* 0x0000001fff007819 */ /* 0x000fc6000001140a */
[----:B------:R1:W-:Y:S04]  /*0190*/  STL.64 [R1], R2 ;  /* 0x0000000201007387 */ /* 0x0003e80000100a00 */
[----:B------:R1:W-:Y:S01]  /*01a0*/  STL.64 [R1+0x10], R4 ;  /* 0x0000100401007387 */ /* 0x0003e20000100a00 */
[----:B0-----:R-:W-:Y:S05]  /*01b0*/  @!P0 BRA `(.L_x_1) ;  /* 0x0000002400488947 */ /* 0x001fea0003800000 */
[----:B------:R-:W-:Y:S02]  /*01c0*/  IMAD.MOV.U32 R14, RZ, RZ, R0 ;  /* 0x000000ffff0e7224 */ /* 0x000fe400078e0000 */
[----:B------:R-:W-:Y:S02]  /*01d0*/  IMAD.MOV.U32 R12, RZ, RZ, RZ ;  /* 0x000000ffff0c7224 */ /* 0x000fe400078e00ff */
[----:B------:R-:W-:-:S07]  /*01e0*/  IMAD.MOV.U32 R11, RZ, RZ, R10 ;  /* 0x000000ffff0b7224 */ /* 0x000fce00078e000a */
.L_x_10:
[----:B------:R-:W-:Y:S01]  /*01f0*/  LOP3.LUT R0, R11, 0x3, RZ, 0xc0, !PT ;  /* 0x000000030b007812 */ /* 0x000fe200078ec0ff */
[----:B------:R-:W-:Y:S03]  /*0200*/  BSSY.RECONVERGENT B1, `(.L_x_2) ;  /* 0x0000247000017945 */ /* 0x000fe60003800200 */
[----:B------:R-:W-:-:S04]  /*0210*/  ISETP.NE.U32.AND P0, PT, R0, RZ, PT ;  /* 0x000000ff0000720c */ /* 0x000fc80003f05070 */
[----:B------:R-:W-:-:S13]  /*0220*/  ISETP.NE.AND.EX P0, PT, RZ, RZ, PT, P0 ;  /* 0x000000ffff00720c */ /* 0x000fda0003f05300 */
[----:B0-----:R-:W-:Y:S05]  /*0230*/  @!P0 BRA `(.L_x_3) ;  /* 0x00000024000c8947 */ /* 0x001fea0003800000 */
[----:B------:R-:W0:Y:S01]  /*0240*/  LDC.64 R8, c[0x4][RZ] ;  /* 0x01000000ff087b82 */ /* 0x000e220000000a00 */
[----:B------:R-:W-:Y:S01]  /*0250*/  IMAD.MOV.U32 R0, RZ, RZ, RZ ;  /* 0x000000ffff007224 */ /* 0x000fe200078e00ff */
[----:B-1----:R-:W-:Y:S02]  /*0260*/  CS2R R4, SRZ ;  /* 0x0000000000047805 */ /* 0x002fe4000001ff00 */
[----:B------:R-:W-:Y:S01]  /*0270*/  CS2R R6, SRZ ;  /* 0x0000000000067805 */ /* 0x000fe2000001ff00 */
[----:B------:R-:W-:Y:S02]  /*0280*/  IMAD.MOV.U32 R3, RZ, RZ, RZ ;  /* 0x000000ffff037224 */ /* 0x000fe400078e00ff */
[----:B0-----:R-:W-:-:S07]  /*0290*/  IMAD.WIDE.U32 R8, R12, 0xc80, R8 ;  /* 0x00000c800c087825 */ /* 0x001fce00078e0008 */
.L_x_5:
[----:B------:R-:W-:-:S06]  /*02a0*/  IMAD R13, R0, 0x4, R1 ;  /* 0x00000004000d7824 */ /* 0x000fcc00078e0201 */
[----:B------:R-:W5:Y:S01]  /*02b0*/  LDL R13, [R13+0x4] ;  /* 0x000004000d0d7983 */ /* 0x000f620000100800 */
[----:B------:R-:W-:-:S05]  /*02c0*/  UMOV UR4, URZ ;  /* 0x000000ff00047c82 */ /* 0x000fca0008000000 */
.L_x_4:
[----:B-----5:R-:W-:Y:S01]  /*02d0*/  SHF.R.U32.HI R21, RZ, UR4, R13 ;  /* 0x00000004ff157c19 */ /* 0x020fe2000801160d */
[----:B------:R-:W-:-:S03]  /*02e0*/  IMAD.SHL.U32 R15, R0, 0x20, RZ ;  /* 0x00000020000f7824 */ /* 0x000fc600078e00ff */
[----:B------:R-:W-:Y:S01]  /*02f0*/  LOP3.LUT R16, R21, 0x1, RZ, 0xc0, !PT ;  /* 0x0000000115107812 */ /* 0x000fe200078ec0ff */
[----:B------:R-:W-:-:S03]  /*0300*/  VIADD R15, R15, UR4 ;  /* 0x000000040f0f7c36 */ /* 0x000fc60008000000 */
[----:B------:R-:W-:Y:S01]  /*0310*/  ISETP.NE.U32.AND P0, PT, R16, 0x1, PT ;  /* 0x000000011000780c */ /* 0x000fe20003f05070 */
[----:B------:R-:W-:-:S03]  /*0320*/  IMAD R15, R15, 0x5, RZ ;  /* 0x000000050f0f7824 */ /* 0x000fc600078e02ff */
[----:B------:R-:W-:Y:S01]  /*0330*/  R2P PR, R21, 0x7e ;  /* 0x0000007e15007804 */ /* 0x000fe20000000000 */
[----:B------:R-:W-:-:S08]  /*0340*/  IMAD.WIDE.U32 R16, R15, 0x4, R8 ;  /* 0x000000040f107825 */ /* 0x000fd000078e0008 */
[----:B------:R-:W2:Y:S04]  /*0350*/  @!P0 LDG.E R20, desc[UR6][R16.64+0x10] ;  /* 0x0000100610148981 */ /* 0x000ea8000c1e1900 */
[----:B------:R-:W3:Y:S04]  /*0360*/  @P1 LDG.E R22, desc[UR6][R16.64+0x24] ;  /* 0x0000240610161981 */ /* 0x000ee8000c1e1900 */
[----:B------:R-:W4:Y:S04]  /*0370*/  @P2 LDG.E R24, desc[UR6][R16.64+0x38] ;  /* 0x0000380610182981 */ /* 0x000f28000c1e1900 */
[----:B------:R-:W4:Y:S04]  /*0380*/  @P3 LDG.E R26, desc[UR6][R16.64+0x4c] ;  /* 0x00004c06101a3981 */ /* 0x000f28000c1e1900 */
[----:B------:R-:W4:Y:S04]  /*0390*/  @P4 LDG.E R28, desc[UR6][R16.64+0x60] ;  /* 0x00006006101c4981 */ /* 0x000f28000c1e1900 */
[----:B------:R-:W4:Y:S04]  /*03a0*/  @!P0 LDG.E R18, desc[UR6][R16.64] ;  /* 0x0000000610128981 */ /* 0x000f28000c1e1900 */
[----:B------:R-:W4:Y:S04]  /*03b0*/  @!P0 LDG.E R15, desc[UR6][R16.64+0x4] ;  /* 0x00000406100f8981 */ /* 0x000f28000c1e1900 */
[----:B------:R-:W4:Y:S04]  /*03c0*/  @P5 LDG.E R19, desc[UR6][R16.64+0x74] ;  /* 0x0000740610135981 */ /* 0x000f28000c1e1900 */
[----:B------:R-:W4:Y:S04]  /*03d0*/  @P1 LDG.E R23, desc[UR6][R16.64+0x20] ;  /* 0x0000200610171981 */ /* 0x000f28000c1e1900 */
[----:B------:R-:W4:Y:S01]  /*03e0*/  @P3 LDG.E R25, desc[UR6][R16.64+0x48] ;  /* 0x0000480610193981 */ /* 0x000f22000c1e1900 */
[----:B--2---:R-:W-:-:S03]  /*03f0*/  @!P0 LOP3.LUT R5, R5, R20, RZ, 0x3c, !PT ;  /* 0x0000001405058212 */ /* 0x004fc600078e3cff */
[----:B------:R-:W2:Y:S01]  /*0400*/  @P1 LDG.E R20, desc[UR6][R16.64+0x14] ;  /* 0x0000140610141981 */ /* 0x000ea2000c1e1900 */
[----:B---3--:R-:W-:-:S03]  /*0410*/  @P1 LOP3.LUT R5, R5, R22, RZ, 0x3c, !PT ;  /* 0x0000001605051212 */ /* 0x008fc600078e3cff */
[----:B------:R-:W3:Y:S01]  /*0420*/  @P1 LDG.E R22, desc[UR6][R16.64+0x1c] ;  /* 0x00001c0610161981 */ /* 0x000ee2000c1e1900 */
[----:B----4-:R-:W-:-:S03]  /*0430*/  @P2 LOP3.LUT R5, R5, R24, RZ, 0x3c, !PT ;  /* 0x0000001805052212 */ /* 0x010fc600078e3cff */
[----:B------:R-:W4:Y:S01]  /*0440*/  @P2 LDG.E R24, desc[UR6][R16.64+0x28] ;  /* 0x0000280610182981 */ /* 0x000f22000c1e1900 */
[----:B------:R-:W-:-:S03]  /*0450*/  @P3 LOP3.LUT R5, R5, R26, RZ, 0x3c, !PT ;  /* 0x0000001a05053212 */ /* 0x000fc600078e3cff */
[----:B------:R-:W3:Y:S01]  /*0460*/  @P6 LDG.E R26, desc[UR6][R16.64+0x88] ;  /* 0x00008806101a6981 */ /* 0x000ee2000c1e1900 */
[----:B------:R-:W-:Y:S02]  /*0470*/  @P4 LOP3.LUT R5, R5, R28, RZ, 0x3c, !PT ;  /* 0x0000001c05054212 */ /* 0x000fe400078e3cff */
[----:B------:R-:W-:Y:S02]  /*0480*/  @!P0 LOP3.LUT R3, R3, R18, RZ, 0x3c, !PT ;  /* 0x0000001203038212 */ /* 0x000fe400078e3cff */
[----:B------:R-:W3:Y:S01]  /*0490*/  @!P0 LDG.E R18, desc[UR6][R16.64+0x8] ;  /* 0x0000080610128981 */ /* 0x000ee2000c1e1900 */
[----:B------:R-:W-:-:S03]  /*04a0*/  @!P0 LOP3.LUT R6, R6, R15, RZ, 0x3c, !PT ;  /* 0x0000000f06068212 */ /* 0x000fc600078e3cff */
[----:B------:R-:W3:Y:S01]  /*04b0*/  @!P0 LDG.E R15, desc[UR6][R16.64+0xc] ;  /* 0x00000c06100f8981 */ /* 0x000ee2000c1e1900 */
[----:B------:R-:W-:-:S03]  /*04c0*/  @P5 LOP3.LUT R5, R5, R19, RZ, 0x3c, !PT ;  /* 0x0000001305055212 */ /* 0x000fc600078e3cff */
[----:B------:R-:W3:Y:S01]  /*04d0*/  @P1 LDG.E R19, desc[UR6][R16.64+0x18] ;  /* 0x0000180610131981 */ /* 0x000ee2000c1e1900 */
[----:B--2---:R-:W-:-:S03]  /*04e0*/  @P1 LOP3.LUT R3, R3, R20, RZ, 0x3c, !PT ;  /* 0x0000001403031212 */ /* 0x004fc600078e3cff */
[----:B------:R-:W2:Y:S01]  /*04f0*/  @P3 LDG.E R20, desc[UR6][R16.64+0x3c] ;  /* 0x00003c0610143981 */ /* 0x000ea2000c1e1900 */
[----:B----4-:R-:W-:-:S03]  /*0500*/  @P2 LOP3.LUT R3, R3, R24, RZ, 0x3c, !PT ;  /* 0x0000001803032212 */ /* 0x010fc600078e3cff */
[----:B------:R-:W4:Y:S01]  /*0510*/  @P4 LDG.E R24, desc[UR6][R16.64+0x50] ;  /* 0x0000500610184981 */ /* 0x000f22000c1e1900 */
[----:B---3--:R-:W-:-:S03]  /*0520*/  @!P0 LOP3.LUT R7, R7, R18, RZ, 0x3c, !PT ;  /* 0x0000001207078212 */ /* 0x008fc600078e3cff */
[----:B------:R-:W3:Y:S01]  /*0530*/  @P2 LDG.E R18, desc[UR6][R16.64+0x30] ;  /* 0x0000300610122981 */ /* 0x000ee2000c1e1900 */
[----:B------:R-:W-:-:S03]  /*0540*/  @!P0 LOP3.LUT R4, R4, R15, RZ, 0x3c, !PT ;  /* 0x0000000f04048212 */ /* 0x000fc600078e3cff */
[----:B------:R-:W3:Y:S01]  /*0550*/  @P2 LDG.E R15, desc[UR6][R16.64+0x2c] ;  /* 0x00002c06100f2981 */ /* 0x000ee2000c1e1900 */
[----:B------:R-:W-:-:S03]  /*0560*/  @P1 LOP3.LUT R6, R6, R19, RZ, 0x3c, !PT ;  /* 0x0000001306061212 */ /* 0x000fc600078e3cff */
[----:B------:R-:W3:Y:S01]  /*0570*/  @P2 LDG.E R19, desc[UR6][R16.64+0x34] ;  /* 0x0000340610132981 */ /* 0x000ee2000c1e1900 */
[----:B------:R-:W-:Y:S02]  /*0580*/  @P1 LOP3.LUT R7, R7, R22, RZ, 0x3c, !PT ;  /* 0x0000001607071212 */ /* 0x000fe400078e3cff */
[----:B------:R-:W-:Y:S01]  /*0590*/  @P1 LOP3.LUT R4, R4, R23, RZ, 0x3c, !PT ;  /* 0x0000001704041212 */ /* 0x000fe200078e3cff */
[----:B------:R-:W3:Y:S04]  /*05a0*/  @P3 LDG.E R22, desc[UR6][R16.64+0x44] ;  /* 0x0000440610163981 */ /* 0x000ee8000c1e1900 */
[----:B------:R-:W3:Y:S01]  /*05b0*/  @P3 LDG.E R23, desc[UR6][R16.64+0x40] ;  /* 0x0000400610173981 */ /* 0x000ee2000c1e1900 */
[----:B--2---:R-:W-:-:S03]  /*05c0*/  @P3 LOP3.LUT R3, R3, R20, RZ, 0x3c, !PT ;  /* 0x0000001403033212 */ /* 0x004fc600078e3cff */
[----:B------:R-:W2:Y:S01]  /*05d0*/  @P5 LDG.E R20, desc[UR6][R16.64+0x64] ;  /* 0x0000640610145981 */ /* 0x000ea2000c1e1900 */
[----:B----4-:R-:W-:-:S03]  /*05e0*/  @P4 LOP3.LUT R3, R3, R24, RZ, 0x3c, !PT ;  /* 0x0000001803034212 */ /* 0x010fc600078e3cff */
[----:B------:R-:W4:Y:S01]  /*05f0*/  @P6 LDG.E R24, desc[UR6][R16.64+0x78] ;  /* 0x0000780610186981 */ /* 0x000f22000c1e1900 */
[----:B---3--:R-:W-:-:S03]  /*0600*/  @P2 LOP3.LUT R7, R7, R18, RZ, 0x3c, !PT ;  /* 0x0000001207072212 */ /* 0x008fc600078e3cff */
[----:B------:R-:W3:Y:S01]  /*0610*/  @P4 LDG.E R18, desc[UR6][R16.64+0x58] ;  /* 0x0000580610124981 */ /* 0x000ee2000c1e1900 */
[----:B------:R-:W-:-:S03]  /*0620*/  @P2 LOP3.LUT R6, R6, R15, RZ, 0x3c, !PT ;  /* 0x0000000f06062212 */ /* 0x000fc600078e3cff */
[----:B------:R-:W3:Y:S01]  /*0630*/  @P4 LDG.E R15, desc[UR6][R16.64+0x54] ;  /* 0x00005406100f4981 */ /* 0x000ee2000c1e1900 */
[----:B------:R-:W-:-:S03]  /*0640*/  @P2 LOP3.LUT R4, R4, R19, RZ, 0x3c, !PT ;  /* 0x0000001304042212 */ /* 0x000fc600078e3cff */
[----:B------:R-:W3:Y:S01]  /*0650*/  @P4 LDG.E R19, desc[UR6][R16.64+0x5c] ;  /* 0x00005c0610134981 */ /* 0x000ee2000c1e1900 */
[----:B------:R-:W-:Y:S02]  /*0660*/  @P3 LOP3.LUT R7, R7, R22, RZ, 0x3c, !PT ;  /* 0x0000001607073212 */ /* 0x000fe400078e3cff */
[----:B------:R-:W-:Y:S01]  /*0670*/  @P3 LOP3.LUT R4, R4, R25, RZ, 0x3c, !PT ;  /* 0x0000001904043212 */ /* 0x000fe200078e3cff */
[----:B------:R-:W3:Y:S01]  /*0680*/  @P5 LDG.E R22, desc[UR6][R16.64+0x6c] ;  /* 0x00006c0610165981 */ /* 0x000ee2000c1e1900 */
[----:B------:R-:W-:-:S03]  /*0690*/  @P3 LOP3.LUT R6, R6, R23, RZ, 0x3c, !PT ;  /* 0x0000001706063212 */ /* 0x000fc600078e3cff */
[----:B------:R-:W3:Y:S04]  /*06a0*/  @P5 LDG.E R23, desc[UR6][R16.64+0x68] ;  /* 0x0000680610175981 */ /* 0x000ee8000c1e1900 */
[----:B------:R-:W3:Y:S01]  /*06b0*/  @P5 LDG.E R25, desc[UR6][R16.64+0x70] ;  /* 0x0000700610195981 */ /* 0x000ee2000c1e1900 */
[----:B------:R-:W-:Y:S02]  /*06c0*/  LOP3.LUT P0, RZ, R21, 0x80, RZ, 0xc0, !PT ;  /* 0x0000008015ff7812 */ /* 0x000fe4000780c0ff */
[----:B--2---:R-:W-:-:S11]  /*06d0*/  @P5 LOP3.LUT R3, R3, R20, RZ, 0x3c, !PT ;  /* 0x0000001403035212 */ /* 0x004fd600078e3cff */
        /* <DEDUP_REMOVED lines=15> */
[----:B------:R-:W-:Y:S02]  /*07d0*/  @P6 LOP3.LUT R5, R5, R26, RZ, 0x3c, !PT ;  /* 0x0000001a05056212 */ /* 0x000fe400078e3cff */
[----:B--2---:R-:W-:Y:S02]  /*07e0*/  @P0 LOP3.LUT R3, R3, R20, RZ, 0x3c, !PT ;  /* 0x0000001403030212 */ /* 0x004fe400078e3cff */
[----:B----4-:R-:W-:Y:S02]  /*07f0*/  @P0 LOP3.LUT R5, R5, R24, RZ, 0x3c, !PT ;  /* 0x0000001805050212 */ /* 0x010fe400078e3cff */
[----:B---3--:R-:W-:Y:S02]  /*0800*/  @P6 LOP3.LUT R7, R7, R18, RZ, 0x3c, !PT ;  /* 0x0000001207076212 */ /* 0x008fe400078e3cff */
[----:B------:R-:W-:Y:S02]  /*0810*/  @P6 LOP3.LUT R6, R6, R15, RZ, 0x3c, !PT ;  /* 0x0000000f06066212 */ /* 0x000fe400078e3cff */
[----:B------:R-:W-:-:S02]  /*0820*/  @P6 LOP3.LUT R4, R4, R19, RZ, 0x3c, !PT ;  /* 0x0000001304046212 */ /* 0x000fc400078e3cff */
[----:B------:R-:W-:Y:S02]  /*0830*/  @P0 LOP3.LUT R7, R7, R22, RZ, 0x3c, !PT ;  /* 0x0000001607070212 */ /* 0x000fe400078e3cff */
[----:B------:R-:W-:Y:S02]  /*0840*/  @P0 LOP3.LUT R6, R6, R23, RZ, 0x3c, !PT ;  /* 0x0000001706060212 */ /* 0x000fe400078e3cff */
[----:B------:R-:W-:Y:S02]  /*0850*/  @P0 LOP3.LUT R4, R4, R25, RZ, 0x3c, !PT ;  /* 0x0000001904040212 */ /* 0x000fe400078e3cff */
[----:B------:R-:W-:-:S13]  /*0860*/  R2P PR, R21.B1, 0x7f ;  /* 0x0000007f15007804 */ /* 0x000fda0000001000 */
[----:B------:R-:W2:Y:S04]  /*0870*/  @P0 LDG.E R18, desc[UR6][R16.64+0xa0] ;  /* 0x0000a00610120981 */ /* 0x000ea8000c1e1900 */
[----:B------:R-:W3:Y:S04]  /*0880*/  @P0 LDG.E R15, desc[UR6][R16.64+0xa4] ;  /* 0x0000a406100f0981 */ /* 0x000ee8000c1e1900 */
[----:B------:R-:W4:Y:S04]  /*0890*/  @P0 LDG.E R20, desc[UR6][R16.64+0xa8] ;  /* 0x0000a80610140981 */ /* 0x000f28000c1e1900 */
[----:B------:R-:W4:Y:S04]  /*08a0*/  @P0 LDG.E R19, desc[UR6][R16.64+0xac] ;  /* 0x0000ac0610130981 */ /* 0x000f28000c1e1900 */
[----:B------:R-:W4:Y:S04]  /*08b0*/  @P0 LDG.E R22, desc[UR6][R16.64+0xb0] ;  /* 0x0000b00610160981 */ /* 0x000f28000c1e1900 */
[----:B------:R-:W4:Y:S04]  /*08c0*/  @P1 LDG.E R24, desc[UR6][R16.64+0xb4] ;  /* 0x0000b40610181981 */ /* 0x000f28000c1e1900 */
[----:B------:R-:W4:Y:S04]  /*08d0*/  @P1 LDG.E R26, desc[UR6][R16.64+0xbc] ;  /* 0x0000bc06101a1981 */ /* 0x000f28000c1e1900 */
[----:B------:R-:W4:Y:S04]  /*08e0*/  @P1 LDG.E R23, desc[UR6][R16.64+0xb8] ;  /* 0x0000b80610171981 */ /* 0x000f28000c1e1900 */
[----:B------:R-:W4:Y:S04]  /*08f0*/  @P1 LDG.E R28, desc[UR6][R16.64+0xc4] ;  /* 0x0000c406101c1981 */ /* 0x000f28000c1e1900 */
[----:B------:R-:W4:Y:S01]  /*0900*/  @P1 LDG.E R25, desc[UR6][R16.64+0xc0] ;  /* 0x0000c00610191981 */ /* 0x000f22000c1e1900 */
[----:B--2---:R-:W-:-:S03]  /*0910*/  @P0 LOP3.LUT R3, R3, R18, RZ, 0x3c, !PT ;  /* 0x0000001203030212 */ /* 0x004fc600078e3cff */
[----:B------:R-:W2:Y:S01]  /*0920*/  @P2 LDG.E R18, desc[UR6][R16.64+0xc8] ;  /* 0x0000c80610122981 */ /* 0x000ea2000c1e1900 */
[----:B---3--:R-:W-:-:S03]  /*0930*/  @P0 LOP3.LUT R6, R6, R15, RZ, 0x3c, !PT ;  /* 0x0000000f06060212 */ /* 0x008fc600078e3cff */
[----:B------:R-:W3:Y:S01]  /*0940*/  @P2 LDG.E R15, desc[UR6][R16.64+0xcc] ;  /* 0x0000cc06100f2981 */ /* 0x000ee2000c1e1900 */
[----:B----4-:R-:W-:-:S03]  /*0950*/  @P0 LOP3.LUT R7, R7, R20, RZ, 0x3c, !PT ;  /* 0x0000001407070212 */ /* 0x010fc600078e3cff */
[----:B------:R-:W4:Y:S01]  /*0960*/  @P3 LDG.E R20, desc[UR6][R16.64+0xec] ;  /* 0x0000ec0610143981 */ /* 0x000f22000c1e1900 */
[----:B------:R-:W-:-:S03]  /*0970*/  @P0 LOP3.LUT R4, R4, R19, RZ, 0x3c, !PT ;  /* 0x0000001304040212 */ /* 0x000fc600078e3cff */
[----:B------:R-:W4:Y:S01]  /*0980*/  @P2 LDG.E R19, desc[UR6][R16.64+0xd4] ;  /* 0x0000d40610132981 */ /* 0x000f22000c1e1900 */
[----:B------:R-:W-:Y:S02]  /*0990*/  @P0 LOP3.LUT R5, R5, R22, RZ, 0x3c, !PT ;  /* 0x0000001605050212 */ /* 0x000fe400078e3cff */
[----:B------:R-:W-:Y:S01]  /*09a0*/  LOP3.LUT P0, RZ, R21, 0x8000, RZ, 0xc0, !PT ;  /* 0x0000800015ff7812 */ /* 0x000fe2000780c0ff */
[----:B------:R-:W4:Y:S01]  /*09b0*/  @P2 LDG.E R22, desc[UR6][R16.64+0xd0] ;  /* 0x0000d00610162981 */ /* 0x000f22000c1e1900 */
[----:B------:R-:W-:-:S03]  /*09c0*/  @P1 LOP3.LUT R3, R3, R24, RZ, 0x3c, !PT ;  /* 0x0000001803031212 */ /* 0x000fc600078e3cff */
[----:B------:R-:W4:Y:S01]  /*09d0*/  @P3 LDG.E R21, desc[UR6][R16.64+0xe0] ;  /* 0x0000e00610153981 */ /* 0x000f22000c1e1900 */
[----:B------:R-:W-:-:S03]  /*09e0*/  @P1 LOP3.LUT R7, R7, R26, RZ, 0x3c, !PT ;  /* 0x0000001a07071212 */ /* 0x000fc600078e3cff */
[----:B------:R-:W4:Y:S01]  /*09f0*/  @P2 LDG.E R24, desc[UR6][R16.64+0xd8] ;  /* 0x0000d80610182981 */ /* 0x000f22000c1e1900 */
[----:B------:R-:W-:-:S03]  /*0a00*/  @P1 LOP3.LUT R6, R6, R23, RZ, 0x3c, !PT ;  /* 0x0000001706061212 */ /* 0x000fc600078e3cff */
[----:B------:R-:W4:Y:S01]  /*0a10*/  @P3 LDG.E R26, desc[UR6][R16.64+0xdc] ;  /* 0x0000dc06101a3981 */ /* 0x000f22000c1e1900 */
[----:B------:R-:W-:-:S03]  /*0a20*/  @P1 LOP3.LUT R5, R5, R28, RZ, 0x3c, !PT ;  /* 0x0000001c05051212 */ /* 0x000fc600078e3cff */
[----:B------:R-:W4:Y:S04]  /*0a30*/  @P3 LDG.E R28, desc[UR6][R16.64+0xe4] ;  /* 0x0000e406101c3981 */ /* 0x000f28000c1e1900 */
[----:B------:R-:W4:Y:S01]  /*0a40*/  @P3 LDG.E R23, desc[UR6][R16.64+0xe8] ;  /* 0x0000e80610173981 */ /* 0x000f22000c1e1900 */
[----:B--2---:R-:W-:-:S03]  /*0a50*/  @P2 LOP3.LUT R3, R3, R18, RZ, 0x3c, !PT ;  /* 0x0000001203032212 */ /* 0x004fc600078e3cff */
[----:B------:R-:W2:Y:S01]  /*0a60*/  @P4 LDG.E R18, desc[UR6][R16.64+0xf0] ;  /* 0x0000f00610124981 */ /* 0x000ea2000c1e1900 */
[----:B---3--:R-:W-:Y:S02]  /*0a70*/  @P2 LOP3.LUT R6, R6, R15, RZ, 0x3c, !PT ;  /* 0x0000000f06062212 */ /* 0x008fe400078e3cff */
[----:B------:R-:W-:Y:S01]  /*0a80*/  @P1 LOP3.LUT R4, R4, R25, RZ, 0x3c, !PT ;  /* 0x0000001904041212 */ /* 0x000fe200078e3cff */
[----:B------:R-:W3:Y:S03]  /*0a90*/  @P5 LDG.E R15, desc[UR6][R16.64+0x110] ;  /* 0x00011006100f5981 */ /* 0x000ee6000c1e1900 */
[----:B----4-:R-:W-:Y:S02]  /*0aa0*/  @P2 LOP3.LUT R4, R4, R19, RZ, 0x3c, !PT ;  /* 0x0000001304042212 */ /* 0x010fe400078e3cff */
[----:B------:R-:W4:Y:S01]  /*0ab0*/  @P4 LDG.E R19, desc[UR6][R16.64+0xf4] ;  /* 0x0000f40610134981 */ /* 0x000f22000c1e1900 */
        /* <DEDUP_REMOVED lines=12> */
[----:B--2---:R-:W-:-:S03]  /*0b80*/  @P4 LOP3.LUT R3, R3, R18, RZ, 0x3c, !PT ;  /* 0x0000001203034212 */ /* 0x004fc600078e3cff */
[----:B------:R-:W2:Y:S01]  /*0b90*/  @P5 LDG.E R18, desc[UR6][R16.64+0x114] ;  /* 0x0001140610125981 */ /* 0x000ea2000c1e1900 */
[----:B------:R-:W-:-:S03]  /*0ba0*/  @P3 LOP3.LUT R5, R5, R20, RZ, 0x3c, !PT ;  /* 0x0000001405053212 */ /* 0x000fc600078e3cff */
[----:B------:R-:W2:Y:S01]  /*0bb0*/  @P6 LDG.E R20, desc[UR6][R16.64+0x118] ;  /* 0x0001180610146981 */ /* 0x000ea2000c1e1900 */
[----:B----4-:R-:W-:-:S03]  /*0bc0*/  @P4 LOP3.LUT R6, R6, R19, RZ, 0x3c, !PT ;  /* 0x0000001306064212 */ /* 0x010fc600078e3cff */
[----:B------:R-:W4:Y:S01]  /*0bd0*/  @P6 LDG.E R19, desc[UR6][R16.64+0x11c] ;  /* 0x00011c0610136981 */ /* 0x000f22000c1e1900 */
[----:B---3--:R-:W-:-:S03]  /*0be0*/  @P4 LOP3.LUT R7, R7, R22, RZ, 0x3c, !PT ;  /* 0x0000001607074212 */ /* 0x008fc600078e3cff */
[----:B------:R-:W3:Y:S01]  /*0bf0*/  @P6 LDG.E R22, desc[UR6][R16.64+0x120] ;  /* 0x0001200610166981 */ /* 0x000ee2000c1e1900 */
[----:B------:R-:W-:-:S03]  /*0c00*/  @P4 LOP3.LUT R4, R4, R21, RZ, 0x3c, !PT ;  /* 0x0000001504044212 */ /* 0x000fc600078e3cff */
[----:B------:R-:W3:Y:S01]  /*0c10*/  @P0 LDG.E R21, desc[UR6][R16.64+0x130] ;  /* 0x0001300610150981 */ /* 0x000ee2000c1e1900 */
[----:B------:R-:W-:Y:S02]  /*0c20*/  @P4 LOP3.LUT R5, R5, R24, RZ, 0x3c, !PT ;  /* 0x0000001805054212 */ /* 0x000fe400078e3cff */
[----:B------:R-:W-:Y:S01]  /*0c30*/  @P5 LOP3.LUT R4, R4, R15, RZ, 0x3c, !PT ;  /* 0x0000000f04045212 */ /* 0x000fe200078e3cff */
[----:B------:R-:W3:Y:S01]  /*0c40*/  @P6 LDG.E R24, desc[UR6][R16.64+0x128] ;  /* 0x0001280610186981 */ /* 0x000ee2000c1e1900 */
[----:B------:R-:W-:-:S03]  /*0c50*/  @P5 LOP3.LUT R3, R3, R26, RZ, 0x3c, !PT ;  /* 0x0000001a03035212 */ /* 0x000fc600078e3cff */
[----:B------:R-:W3:Y:S01]  /*0c60*/  @P6 LDG.E R15, desc[UR6][R16.64+0x124] ;  /* 0x00012406100f6981 */ /* 0x000ee2000c1e1900 */
[----:B------:R-:W-:-:S03]  /*0c70*/  @P5 LOP3.LUT R7, R7, R28, RZ, 0x3c, !PT ;  /* 0x0000001c07075212 */ /* 0x000fc600078e3cff */
[----:B------:R-:W3:Y:S01]  /*0c80*/  @P0 LDG.E R26, desc[UR6][R16.64+0x12c] ;  /* 0x00012c06101a0981 */ /* 0x000ee2000c1e1900 */
[----:B------:R-:W-:-:S03]  /*0c90*/  @P5 LOP3.LUT R6, R6, R23, RZ, 0x3c, !PT ;  /* 0x0000001706065212 */ /* 0x000fc600078e3cff */
[----:B------:R-:W3:Y:S04]  /*0ca0*/  @P0 LDG.E R28, desc[UR6][R16.64+0x13c] ;  /* 0x00013c06101c0981 */ /* 0x000ee8000c1e1900 */
[----:B------:R-:W3:Y:S01]  /*0cb0*/  @P0 LDG.E R23, desc[UR6][R16.64+0x138] ;  /* 0x0001380610170981 */ /* 0x000ee2000c1e1900 */
[----:B--2---:R-:W-:-:S03]  /*0cc0*/  @P5 LOP3.LUT R5, R5, R18, RZ, 0x3c, !PT ;  /* 0x0000001205055212 */ /* 0x004fc600078e3cff */
[----:B------:R-:W2:Y:S01]  /*0cd0*/  @P0 LDG.E R18, desc[UR6][R16.64+0x134] ;  /* 0x0001340610120981 */ /* 0x000ea2000c1e1900 */
[----:B------:R-:W-:-:S04]  /*0ce0*/  UIADD3 UR4, UPT, UPT, UR4, 0x10, URZ ;  /* 0x0000001004047890 */ /* 0x000fc8000fffe0ff */
[----:B------:R-:W-:Y:S01]  /*0cf0*/  UISETP.NE.AND UP0, UPT, UR4, 0x20, UPT ;  /* 0x000000200400788c */ /* 0x000fe2000bf05270 */
[----:B------:R-:W-:Y:S02]  /*0d00*/  @P6 LOP3.LUT R3, R3, R20, RZ, 0x3c, !PT ;  /* 0x0000001403036212 */ /* 0x000fe400078e3cff */
[----:B----4-:R-:W-:Y:S02]  /*0d10*/  @P6 LOP3.LUT R6, R6, R19, RZ, 0x3c, !PT ;  /* 0x0000001306066212 */ /* 0x010fe400078e3cff */
[----:B---3--:R-:W-:Y:S02]  /*0d20*/  @P6 LOP3.LUT R7, R7, R22, RZ, 0x3c, !PT ;  /* 0x0000001607076212 */ /* 0x008fe400078e3cff */
[----:B------:R-:W-:Y:S02]  /*0d30*/  @P0 LOP3.LUT R6, R6, R21, RZ, 0x3c, !PT ;  /* 0x0000001506060212 */ /* 0x000fe400078e3cff */
[----:B------:R-:W-:Y:S02]  /*0d40*/  @P6 LOP3.LUT R5, R5, R24, RZ, 0x3c, !PT ;  /* 0x0000001805056212 */ /* 0x000fe400078e3cff */
[----:B------:R-:W-:-:S02]  /*0d50*/  @P6 LOP3.LUT R4, R4, R15, RZ, 0x3c, !PT ;  /* 0x0000000f04046212 */ /* 0x000fc400078e3cff */
[----:B------:R-:W-:Y:S02]  /*0d60*/  @P0 LOP3.LUT R3, R3, R26, RZ, 0x3c, !PT ;  /* 0x0000001a03030212 */ /* 0x000fe400078e3cff */
[----:B------:R-:W-:Y:S02]  /*0d70*/  @P0 LOP3.LUT R5, R5, R28, RZ, 0x3c, !PT ;  /* 0x0000001c05050212 */ /* 0x000fe400078e3cff */
[----:B------:R-:W-:Y:S02]  /*0d80*/  @P0 LOP3.LUT R4, R4, R23, RZ, 0x3c, !PT ;  /* 0x0000001704040212 */ /* 0x000fe400078e3cff */
[----:B--2---:R-:W-:Y:S01]  /*0d90*/  @P0 LOP3.LUT R7, R7, R18, RZ, 0x3c, !PT ;  /* 0x0000001207070212 */ /* 0x004fe200078e3cff */
[----:B------:R-:W-:Y:S06]  /*0da0*/  BRA.U UP0, `(.L_x_4) ;  /* 0xfffffff500487547 */ /* 0x000fec000b83ffff */
[----:B------:R-:W-:-:S05]  /*0db0*/  VIADD R0, R0, 0x1 ;  /* 0x0000000100007836 */ /* 0x000fca0000000000 */
[----:B------:R-:W-:-:S13]  /*0dc0*/  ISETP.NE.AND P0, PT, R0, 0x5, PT ;  /* 0x000000050000780c */ /* 0x000fda0003f05270 */
[----:B------:R-:W-:Y:S05]  /*0dd0*/  @P0 BRA `(.L_x_5) ;  /* 0xfffffff400300947 */ /* 0x000fea000383ffff */
[----:B------:R-:W-:Y:S01]  /*0de0*/  LOP3.LUT R0, R11, 0x3, RZ, 0xc0, !PT ;  /* 0x000000030b007812 */ /* 0x000fe200078ec0ff */
[----:B------:R0:W-:Y:S03]  /*0df0*/  STL.64 [R1+0x8], R6 ;  /* 0x0000080601007387 */ /* 0x0001e60000100a00 */
[----:B------:R-:W-:Y:S01]  /*0e00*/  ISETP.NE.U32.AND P0, PT, R0, 0x1, PT ;  /* 0x000000010000780c */ /* 0x000fe20003f05070 */
[----:B------:R0:W-:Y:S03]  /*0e10*/  STL.64 [R1+0x10], R4 ;  /* 0x0000100401007387 */ /* 0x0001e60000100a00 */
[----:B------:R-:W-:Y:S01]  /*0e20*/  ISETP.NE.AND.EX P0, PT, RZ, RZ, PT, P0 ;  /* 0x000000ffff00720c */ /* 0x000fe20003f05300 */
[----:B------:R0:W-:-:S12]  /*0e30*/  STL [R1+0x4], R3 ;  /* 0x0000040301007387 */ /* 0x0001d80000100800 */
[----:B0-----:R-:W-:Y:S05]  /*0e40*/  @!P0 BRA `(.L_x_3) ;  /* 0x0000001800088947 */ /* 0x001fea0003800000 */
[----:B------:R-:W-:Y:S01]  /*0e50*/  UMOV UR4, URZ ;  /* 0x000000ff00047c82 */ /* 0x000fe20008000000 */
[----:B------:R-:W-:Y:S01]  /*0e60*/  UMOV UR5, URZ ;  /* 0x000000ff00057c82 */ /* 0x000fe20008000000 */
[----:B------:R-:W-:Y:S02]  /*0e70*/  IMAD.MOV.U32 R0, RZ, RZ, RZ ;  /* 0x000000ffff007224 */ /* 0x000fe400078e00ff */
[----:B------:R-:W-:Y:S02]  /*0e80*/  IMAD.MOV.U32 R4, RZ, RZ, RZ ;  /* 0x000000ffff047224 */ /* 0x000fe400078e00ff */
[----:B------:R-:W-:Y:S02]  /*0e90*/  IMAD.MOV.U32 R7, RZ, RZ, RZ ;  /* 0x000000ffff077224 */ /* 0x000fe400078e00ff */
[----:B------:R-:W-:Y:S02]  /*0ea0*/  IMAD.MOV.U32 R3, RZ, RZ, RZ ;  /* 0x000000ffff037224 */ /* 0x000fe400078e00ff */
[----:B------:R-:W-:-:S02]  /*0eb0*/  IMAD.U32 R5, RZ, RZ, UR4 ;  /* 0x00000004ff057e24 */ /* 0x000fc4000f8e00ff */
[----:B------:R-:W-:-:S07]  /*0ec0*/  IMAD.U32 R6, RZ, RZ, UR5 ;  /* 0x00000005ff067e24 */ /* 0x000fce000f8e00ff */
.L_x_7:
[----:B------:R-:W-:-:S06]  /*0ed0*/  IMAD R13, R0, 0x4, R1 ;  /* 0x00000004000d7824 */ /* 0x000fcc00078e0201 */
[----:B------:R-:W5:Y:S01]  /*0ee0*/  LDL R13, [R13+0x4] ;  /* 0x000004000d0d7983 */ /* 0x000f620000100800 */
[----:B------:R-:W-:-:S05]  /*0ef0*/  UMOV UR4, URZ ;  /* 0x000000ff00047c82 */ /* 0x000fca0008000000 */
.L_x_6:
        /* <DEDUP_REMOVED lines=178> */
[----:B------:R0:W-:Y:S03]  /*1a20*/  STL [R1+0x4], R3 ;  /* 0x0000040301007387 */ /* 0x0001e60000100800 */
[----:B------:R-:W-:Y:S01]  /*1a30*/  ISETP.NE.U32.AND P0, PT, R0, 0x3, PT ;  /* 0x000000030000780c */ /* 0x000fe20003f05070 */
[----:B------:R0:W-:Y:S03]  /*1a40*/  STL.64 [R1+0x8], R6 ;  /* 0x0000080601007387 */ /* 0x0001e60000100a00 */
[----:B------:R-:W-:Y:S01]  /*1a50*/  ISETP.NE.AND.EX P0, PT, RZ, RZ, PT, P0 ;  /* 0x000000ffff00720c */ /* 0x000fe20003f05300 */
[----:B------:R0:W-:-:S12]  /*1a60*/  STL.64 [R1+0x10], R4 ;  /* 0x0000100401007387 */ /* 0x0001d80000100a00 */
[----:B0-----:R-:W-:Y:S05]  /*1a70*/  @P0 BRA `(.L_x_3) ;  /* 0x0000000800fc0947 */ /* 0x001fea0003800000 */
        /* <DEDUP_REMOVED lines=8> */
.L_x_9:
[----:B------:R-:W-:-:S06]  /*1b00*/  IMAD R13, R0, 0x4, R1 ;  /* 0x00000004000d7824 */ /* 0x000fcc00078e0201 */
[----:B------:R-:W5:Y:S01]  /*1b10*/  LDL R13, [R13+0x4] ;  /* 0x000004000d0d7983 */ /* 0x000f620000100800 */
[----:B------:R-:W-:-:S05]  /*1b20*/  UMOV UR4, URZ ;  /* 0x000000ff00047c82 */ /* 0x000fca0008000000 */
.L_x_8:
        /* <DEDUP_REMOVED lines=177> */
[----:B------:R0:W-:Y:S04]  /*2640*/  STL [R1+0x4], R3 ;  /* 0x0000040301007387 */ /* 0x0001e80000100800 */
[----:B------:R0:W-:Y:S04]  /*2650*/  STL.64 [R1+0x8], R6 ;  /* 0x0000080601007387 */ /* 0x0001e80000100a00 */
[----:B------:R0:W-:Y:S02]  /*2660*/  STL.64 [R1+0x10], R4 ;  /* 0x0000100401007387 */ /* 0x0001e40000100a00 */
.L_x_3:
[----:B------:R-:W-:Y:S05]  /*2670*/  BSYNC.RECONVERGENT B1 ;  /* 0x0000000000017941 */ /* 0x000fea0003800200 */
.L_x_2:
[C---:B------:R-:W-:Y:S01]  /*2680*/  ISETP.GT.U32.AND P0, PT, R11.reuse, 0x3, PT ;  /* 0x000000030b00780c */ /* 0x040fe20003f04070 */
[----:B------:R-:W-:Y:S01]  /*2690*/  VIADD R12, R12, 0x1 ;  /* 0x000000010c0c7836 */ /* 0x000fe20000000000 */
[--C-:B------:R-:W-:Y:S02]  /*26a0*/  SHF.R.U64 R11, R11, 0x2, R14.reuse ;  /* 0x000000020b0b7819 */ /* 0x100fe4000000120e */
[----:B------:R-:W-:Y:S02]  /*26b0*/  ISETP.GT.U32.AND.EX P0, PT, R14, RZ, PT, P0 ;  /* 0x000000ff0e00720c */ /* 0x000fe40003f04100 */
[----:B------:R-:W-:-:S11]  /*26c0*/  SHF.R.U32.HI R14, RZ, 0x2, R14 ;  /* 0x00000002ff0e7819 */ /* 0x000fd6000001160e */
[----:B------:R-:W-:Y:S05]  /*26d0*/  @P0 BRA `(.L_x_10) ;  /* 0xffffffd800c40947 */ /* 0x000fea000383ffff */
.L_x_1:
[----:B------:R-:W-:Y:S05]  /*26e0*/  BSYNC.RECONVERGENT B0 ;  /* 0x0000000000007941 */ /* 0x000fea0003800200 */
.L_x_0:
[----:B------:R-:W-:Y:S01]  /*26f0*/  SHF.R.U32.HI R0, RZ, 0x2, R3 ;  /* 0x00000002ff007819 */ /* 0x000fe20000011603 */
[----:B------:R-:W2:Y:S01]  /*2700*/  LDCU.64 UR4, c[0x0][0x380] ;  /* 0x00007000ff0477ac */ /* 0x000ea20008000a00 */
[----:B01----:R-:W-:Y:S01]  /*2710*/  SHF.R.U32.HI R7, RZ, 0x2, R6 ;  /* 0x00000002ff077819 */ /* 0x003fe20000011606 */
[----:B------:R-:W-:Y:S01]  /*2720*/  IMAD.MOV.U32 R8, RZ, RZ, 0x0 ;  /* 0x00000000ff087424 */ /* 0x000fe200078e00ff */
[----:B------:R-:W-:Y:S01]  /*2730*/  LOP3.LUT R0, R0, R3, RZ, 0x3c, !PT ;  /* 0x0000000300007212 */ /* 0x000fe200078e3cff */
[----:B------:R-:W-:Y:S01]  /*2740*/  IMAD.SHL.U32 R3, R5, 0x10, RZ ;  /* 0x0000001005037824 */ /* 0x000fe200078e00ff */
[----:B------:R-:W-:Y:S01]  /*2750*/  LOP3.LUT R7, R7, R6, RZ, 0x3c, !PT ;  /* 0x0000000607077212 */ /* 0x000fe200078e3cff */
[----:B------:R-:W-:Y:S02]  /*2760*/  IMAD.MOV.U32 R9, RZ, RZ, 0x3ca00000 ;  /* 0x3ca00000ff097424 */ /* 0x000fe400078e00ff */
[----:B------:R-:W-:-:S05]  /*2770*/  IMAD.SHL.U32 R4, R0, 0x2, RZ ;  /* 0x0000000200047824 */ /* 0x000fca00078e00ff */
[----:B------:R-:W-:-:S04]  /*2780*/  LOP3.LUT R4, R0, R4, R3, 0x96, !PT ;  /* 0x0000000400047212 */ /* 0x000fc800078e9603 */
[----:B------:R-:W-:Y:S01]  /*2790*/  LOP3.LUT R3, R4, R5, RZ, 0x3c, !PT ;  /* 0x0000000504037212 */ /* 0x000fe200078e3cff */
[----:B------:R-:W-:Y:S01]  /*27a0*/  IMAD.SHL.U32 R4, R7, 0x2, RZ ;  /* 0x0000000207047824 */ /* 0x000fe200078e00ff */
[----:B--2---:R-:W-:-:S03]  /*27b0*/  LEA R6, P0, R10, UR4, 0x3 ;  /* 0x000000040a067c11 */ /* 0x004fc6000f8018ff */
[----:B------:R-:W-:-:S05]  /*27c0*/  IMAD.SHL.U32 R0, R3, 0x10, RZ ;  /* 0x0000001003007824 */ /* 0x000fca00078e00ff */
[----:B------:R-:W-:Y:S02]  /*27d0*/  LOP3.LUT R0, R7, R4, R0, 0x96, !PT ;  /* 0x0000000407007212 */ /* 0x000fe400078e9600 */
[----:B------:R-:W-:Y:S02]  /*27e0*/  SHF.R.S32.HI R7, RZ, 0x1f, R10 ;  /* 0x0000001fff077819 */ /* 0x000fe4000001140a */
[----:B------:R-:W-:Y:S02]  /*27f0*/  LOP3.LUT R5, R0, R3, RZ, 0x3c, !PT ;  /* 0x0000000300057212 */ /* 0x000fe400078e3cff */
[C---:B------:R-:W-:Y:S02]  /*2800*/  IADD3 R3, PT, PT, R2.reuse, 0x587c5, R3 ;  /* 0x000587c502037810 */ /* 0x040fe40007ffe003 */
[----:B------:R-:W-:Y:S02]  /*2810*/  IADD3 R5, PT, PT, R2, 0xb0f8a, R5 ;  /* 0x000b0f8a02057810 */ /* 0x000fe40007ffe005 */
[----:B------:R-:W-:-:S03]  /*2820*/  LEA.HI.X R7, R10, UR5, R7, 0x3, P0 ;  /* 0x000000050a077c11 */ /* 0x000fc600080f1c07 */
[----:B------:R-:W-:-:S03]  /*2830*/  IMAD.WIDE.U32 R4, R5, 0x200000, RZ ;  /* 0x0020000005047825 */ /* 0x000fc600078e00ff */
[----:B------:R-:W-:-:S04]  /*2840*/  LOP3.LUT R4, R4, R3, RZ, 0x3c, !PT ;  /* 0x0000000304047212 */ /* 0x000fc800078e3cff */
[----:B------:R-:W0:Y:S02]  /*2850*/  I2F.F64.U64 R2, R4 ;  /* 0x0000000400027312 */ /* 0x000e240000301800 */
[----:B0-----:R-:W-:-:S07]  /*2860*/  DFMA R2, R2, R8, 5.5511151231257827021e-17 ;  /* 0x3c9000000202742b */ /* 0x001fce0000000008 */
[----:B------:R-:W-:Y:S01]  /*2870*/  STG.E.64 desc[UR6][R6.64], R2 ;  /* 0x0000000206007986 */ /* 0x000fe2000c101b06 */
[----:B------:R-:W-:Y:S05]  /*2880*/  EXIT ;  /* 0x000000000000794d */ /* 0x000fea0003800000 */
.L_x_11:
[----:B------:R-:W-:-:S00]  /*2890*/  BRA `(.L_x_11) ;  /* 0xfffffffc00fc7947 */ /* 0x000fc0000383ffff */
[----:B------:R-:W-:-:S00]  /*28a0*/  NOP ;  /* 0x0000000000007918 */ /* 0x000fc00000000000 */
        /* <DEDUP_REMOVED lines=13> */
.L_x_12:


//--------------------- .nv.global.init           --------------------------
	.section	.nv.global.init,"aw",@progbits
	.align	4
.nv.global.init:
	.type		mrg32k3aM1SubSeq,@object
	.size		mrg32k3aM1SubSeq,(mrg32k3aM2SubSeq - mrg32k3aM1SubSeq)
mrg32k3aM1SubSeq:
        /*0000*/ 	.byte	0x0b, 0xcc, 0xee, 0x04, 0x73, 0x29, 0x8b, 0x6f, 0xf6, 0x53, 0x03, 0xf6, 0x23, 0xf6, 0xea, 0xda
        /* <DEDUP_REMOVED lines=125> */
	.type		mrg32k3aM2SubSeq,@object
	.size		mrg32k3aM2SubSeq,(mrg32k3aM1 - mrg32k3aM2SubSeq)
mrg32k3aM2SubSeq:
        /* <DEDUP_REMOVED lines=126> */
	.type		mrg32k3aM1,@object
	.size		mrg32k3aM1,(mrg32k3aM1Seq - mrg32k3aM1)
mrg32k3aM1:
        /* <DEDUP_REMOVED lines=144> */
	.type		mrg32k3aM1Seq,@object
	.size		mrg32k3aM1Seq,(mrg32k3aM2 - mrg32k3aM1Seq)
mrg32k3aM1Seq:
        /* <DEDUP_REMOVED lines=144> */
	.type		mrg32k3aM2,@object
	.size		mrg32k3aM2,(mrg32k3aM2Seq - mrg32k3aM2)
mrg32k3aM2:
        /* <DEDUP_REMOVED lines=144> */
	.type		mrg32k3aM2Seq,@object
	.size		mrg32k3aM2Seq,(precalc_xorwow_matrix - mrg32k3aM2Seq)
mrg32k3aM2Seq:
        /* <DEDUP_REMOVED lines=144> */
	.type		precalc_xorwow_matrix,@object
	.size		precalc_xorwow_matrix,(precalc_xorwow_offset_matrix - precalc_xorwow_matrix)
precalc_xorwow_matrix:
        /* <DEDUP_REMOVED lines=6400> */
	.type		precalc_xorwow_offset_matrix,@object
	.size		precalc_xorwow_offset_matrix,(.L_1 - precalc_xorwow_offset_matrix)
precalc_xorwow_offset_matrix:
        /* <DEDUP_REMOVED lines=6400> */
.L_1:


//--------------------- .nv.shared.reserved.0     --------------------------
	.section	.nv.shared.reserved.0,"aw",@nobits
	.weak		__nv_reservedSMEM_offset_0_alias
	.size		__nv_reservedSMEM_offset_0_alias, 0, 64
	.other		__nv_reservedSMEM_offset_0_alias,@"STO_CUDA_RESERVED_SHARED STV_DEFAULT"
__nv_reservedSMEM_offset_0_alias:
	.zero		0
	.zero		64


//--------------------- .nv.constant0._Z12randomKernelPdi --------------------------
	.section	.nv.constant0._Z12randomKernelPdi,"a",@progbits
	.sectionflags	@""
	.align	4
.nv.constant0._Z12randomKernelPdi:
	.zero		908


//--------------------- SYMBOLS --------------------------

	.type		.nv.reservedSmem.offset0,@object
	.size		.nv.reservedSmem.offset0,0x4
